//
// Generated by NVIDIA NVVM Compiler
//
// Compiler Build ID: CL-36424714
// Cuda compilation tools, release 13.0, V13.0.88
// Based on NVVM 20.0.0
//

.version 9.0
.target sm_100
.address_size 64

	// .globl	kvo_batch_f32

.visible .entry kvo_batch_f32(
	.param .u64 .ptr .align 1 kvo_batch_f32_param_0,
	.param .u32 kvo_batch_f32_param_1,
	.param .u32 kvo_batch_f32_param_2,
	.param .u64 .ptr .align 1 kvo_batch_f32_param_3,
	.param .u64 .ptr .align 1 kvo_batch_f32_param_4,
	.param .u32 kvo_batch_f32_param_5,
	.param .u64 .ptr .align 1 kvo_batch_f32_param_6
)
{
	.reg .pred 	%p<45>;
	.reg .b32 	%r<117>;
	.reg .b32 	%f<17>;
	.reg .b64 	%rd<74>;

	ld.param.u64 	%rd15, [kvo_batch_f32_param_0];
	ld.param.u32 	%r52, [kvo_batch_f32_param_1];
	ld.param.u32 	%r53, [kvo_batch_f32_param_2];
	ld.param.u64 	%rd16, [kvo_batch_f32_param_3];
	ld.param.u64 	%rd17, [kvo_batch_f32_param_4];
	ld.param.u32 	%r54, [kvo_batch_f32_param_5];
	ld.param.u64 	%rd18, [kvo_batch_f32_param_6];
	cvta.to.global.u64 	%rd1, %rd18;
	cvta.to.global.u64 	%rd2, %rd15;
	cvta.to.global.u64 	%rd3, %rd17;
	cvta.to.global.u64 	%rd4, %rd16;
	mov.u32 	%r55, %ctaid.x;
	mov.u32 	%r1, %ntid.x;
	mov.u32 	%r56, %tid.x;
	mad.lo.s32 	%r101, %r55, %r1, %r56;
	setp.ge.s32 	%p1, %r101, %r54;
	@%p1 bra 	$L__BB0_55;
	add.s32 	%r57, %r53, 1;
	min.s32 	%r3, %r57, %r52;
	setp.ge.s32 	%p2, %r57, %r52;
	add.s32 	%r4, %r53, 2;
	mov.u32 	%r58, %nctaid.x;
	mul.lo.s32 	%r5, %r1, %r58;
	@%p2 bra 	$L__BB0_40;
	setp.ge.s32 	%p15, %r4, %r52;
	@%p15 bra 	$L__BB0_22;
	and.b32  	%r6, %r3, 15;
	and.b32  	%r7, %r3, 7;
	mul.wide.s32 	%rd52, %r53, 4;
	add.s64 	%rd5, %rd2, %rd52;
	cvt.s64.s32 	%rd56, %r52;
$L__BB0_4:
	cvt.s64.s32 	%rd6, %r101;
	mul.wide.s32 	%rd53, %r101, 4;
	add.s64 	%rd54, %rd4, %rd53;
	ld.global.nc.u32 	%r82, [%rd54];
	add.s64 	%rd55, %rd3, %rd53;
	ld.global.nc.u32 	%r83, [%rd55];
	setp.lt.s32 	%p30, %r82, 1;
	setp.lt.s32 	%p31, %r83, %r82;
	or.pred  	%p32, %p30, %p31;
	@%p32 bra 	$L__BB0_8;
	setp.gt.s32 	%p33, %r3, 0;
	mul.lo.s64 	%rd57, %rd6, %rd56;
	shl.b64 	%rd58, %rd57, 2;
	add.s64 	%rd7, %rd1, %rd58;
	@%p33 bra 	$L__BB0_9;
$L__BB0_6:
	add.s32 	%r97, %r82, 1;
	cvt.rn.f32.u32 	%f8, %r97;
	mov.f32 	%f9, 0f40000000;
	div.rn.f32 	%f1, %f9, %f8;
	add.s32 	%r98, %r83, 1;
	cvt.rn.f32.s32 	%f10, %r98;
	div.rn.f32 	%f2, %f9, %f10;
	ld.global.nc.f32 	%f15, [%rd5+4];
	mul.wide.s32 	%rd68, %r53, 4;
	add.s64 	%rd69, %rd7, %rd68;
	mov.b32 	%r99, 0;
	st.global.u32 	[%rd69+4], %r99;
	mov.u32 	%r103, %r4;
	mov.f32 	%f16, %f15;
$L__BB0_7:
	.pragma "nounroll";
	mul.wide.s32 	%rd70, %r103, 4;
	add.s64 	%rd71, %rd2, %rd70;
	ld.global.nc.f32 	%f11, [%rd71];
	sub.f32 	%f12, %f11, %f16;
	fma.rn.f32 	%f16, %f1, %f12, %f16;
	sub.f32 	%f13, %f11, %f15;
	fma.rn.f32 	%f15, %f2, %f13, %f15;
	sub.f32 	%f14, %f16, %f15;
	add.s64 	%rd72, %rd7, %rd70;
	st.global.f32 	[%rd72], %f14;
	add.s32 	%r103, %r103, 1;
	setp.ne.s32 	%p43, %r103, %r52;
	@%p43 bra 	$L__BB0_7;
$L__BB0_8:
	cvt.u32.u64 	%r100, %rd6;
	add.s32 	%r101, %r100, %r5;
	setp.lt.s32 	%p44, %r101, %r54;
	@%p44 bra 	$L__BB0_4;
	bra.uni 	$L__BB0_55;
$L__BB0_9:
	setp.lt.u32 	%p34, %r3, 16;
	mov.b32 	%r105, 0;
	@%p34 bra 	$L__BB0_12;
	and.b32  	%r85, %r3, 2147483632;
	neg.s32 	%r102, %r85;
	cvt.s64.s32 	%rd59, %r52;
	mul.lo.s64 	%rd60, %rd59, %rd6;
	shl.b64 	%rd61, %rd60, 2;
	add.s64 	%rd62, %rd1, %rd61;
	add.s64 	%rd73, %rd62, 32;
$L__BB0_11:
	.pragma "nounroll";
	and.b32  	%r105, %r3, 2147483632;
	mov.b32 	%r86, 2147483647;
	st.global.u32 	[%rd73+-32], %r86;
	st.global.u32 	[%rd73+-28], %r86;
	st.global.u32 	[%rd73+-24], %r86;
	st.global.u32 	[%rd73+-20], %r86;
	st.global.u32 	[%rd73+-16], %r86;
	st.global.u32 	[%rd73+-12], %r86;
	st.global.u32 	[%rd73+-8], %r86;
	st.global.u32 	[%rd73+-4], %r86;
	st.global.u32 	[%rd73], %r86;
	st.global.u32 	[%rd73+4], %r86;
	st.global.u32 	[%rd73+8], %r86;
	st.global.u32 	[%rd73+12], %r86;
	st.global.u32 	[%rd73+16], %r86;
	st.global.u32 	[%rd73+20], %r86;
	st.global.u32 	[%rd73+24], %r86;
	st.global.u32 	[%rd73+28], %r86;
	add.s32 	%r102, %r102, 16;
	add.s64 	%rd73, %rd73, 64;
	setp.eq.s32 	%p35, %r102, 0;
	@%p35 bra 	$L__BB0_12;
	bra.uni 	$L__BB0_11;
$L__BB0_12:
	setp.eq.s32 	%p36, %r6, 0;
	@%p36 bra 	$L__BB0_6;
	add.s32 	%r87, %r6, -1;
	setp.lt.u32 	%p37, %r87, 7;
	@%p37 bra 	$L__BB0_15;
	mul.wide.u32 	%rd63, %r105, 4;
	add.s64 	%rd64, %rd7, %rd63;
	mov.b32 	%r88, 2147483647;
	st.global.u32 	[%rd64], %r88;
	st.global.u32 	[%rd64+4], %r88;
	st.global.u32 	[%rd64+8], %r88;
	st.global.u32 	[%rd64+12], %r88;
	st.global.u32 	[%rd64+16], %r88;
	st.global.u32 	[%rd64+20], %r88;
	st.global.u32 	[%rd64+24], %r88;
	st.global.u32 	[%rd64+28], %r88;
	add.s32 	%r105, %r105, 8;
$L__BB0_15:
	setp.eq.s32 	%p38, %r7, 0;
	@%p38 bra 	$L__BB0_6;
	add.s32 	%r89, %r7, -1;
	setp.lt.u32 	%p39, %r89, 3;
	@%p39 bra 	$L__BB0_18;
	mul.wide.u32 	%rd65, %r105, 4;
	add.s64 	%rd66, %rd7, %rd65;
	mov.b32 	%r90, 2147483647;
	st.global.u32 	[%rd66], %r90;
	st.global.u32 	[%rd66+4], %r90;
	st.global.u32 	[%rd66+8], %r90;
	st.global.u32 	[%rd66+12], %r90;
	add.s32 	%r105, %r105, 4;
$L__BB0_18:
	and.b32  	%r91, %r3, 3;
	setp.eq.s32 	%p40, %r91, 0;
	@%p40 bra 	$L__BB0_6;
	setp.eq.s32 	%p41, %r91, 1;
	mul.wide.u32 	%rd67, %r105, 4;
	add.s64 	%rd11, %rd7, %rd67;
	mov.b32 	%r93, 2147483647;
	st.global.u32 	[%rd11], %r93;
	@%p41 bra 	$L__BB0_6;
	setp.eq.s32 	%p42, %r91, 2;
	mov.b32 	%r95, 2147483647;
	st.global.u32 	[%rd11+4], %r95;
	@%p42 bra 	$L__BB0_6;
	mov.b32 	%r96, 2147483647;
	st.global.u32 	[%rd11+8], %r96;
	bra.uni 	$L__BB0_6;
$L__BB0_22:
	and.b32  	%r23, %r3, 15;
	add.s32 	%r24, %r23, -1;
	and.b32  	%r25, %r3, 7;
	add.s32 	%r26, %r25, -1;
	and.b32  	%r27, %r3, 2147483632;
	and.b32  	%r28, %r3, 3;
$L__BB0_23:
	mul.wide.s32 	%rd38, %r101, 4;
	add.s64 	%rd39, %rd4, %rd38;
	ld.global.nc.u32 	%r69, [%rd39];
	add.s64 	%rd40, %rd3, %rd38;
	ld.global.nc.u32 	%r71, [%rd40];
	setp.lt.s32 	%p16, %r69, 1;
	setp.lt.s32 	%p17, %r71, %r69;
	or.pred  	%p18, %p16, %p17;
	@%p18 bra 	$L__BB0_26;
	setp.gt.s32 	%p19, %r3, 0;
	mul.wide.s32 	%rd41, %r101, %r52;
	shl.b64 	%rd42, %rd41, 2;
	add.s64 	%rd12, %rd1, %rd42;
	@%p19 bra 	$L__BB0_27;
$L__BB0_25:
	mul.wide.s32 	%rd50, %r53, 4;
	add.s64 	%rd51, %rd12, %rd50;
	mov.b32 	%r81, 0;
	st.global.u32 	[%rd51+4], %r81;
$L__BB0_26:
	add.s32 	%r101, %r101, %r5;
	setp.lt.s32 	%p29, %r101, %r54;
	@%p29 bra 	$L__BB0_23;
	bra.uni 	$L__BB0_55;
$L__BB0_27:
	setp.lt.u32 	%p20, %r3, 16;
	mov.b32 	%r110, 0;
	@%p20 bra 	$L__BB0_30;
	mov.b32 	%r108, 0;
$L__BB0_29:
	.pragma "nounroll";
	mul.wide.u32 	%rd43, %r108, 4;
	add.s64 	%rd44, %rd12, %rd43;
	mov.b32 	%r75, 2147483647;
	st.global.u32 	[%rd44], %r75;
	st.global.u32 	[%rd44+4], %r75;
	st.global.u32 	[%rd44+8], %r75;
	st.global.u32 	[%rd44+12], %r75;
	st.global.u32 	[%rd44+16], %r75;
	st.global.u32 	[%rd44+20], %r75;
	st.global.u32 	[%rd44+24], %r75;
	st.global.u32 	[%rd44+28], %r75;
	st.global.u32 	[%rd44+32], %r75;
	st.global.u32 	[%rd44+36], %r75;
	st.global.u32 	[%rd44+40], %r75;
	st.global.u32 	[%rd44+44], %r75;
	st.global.u32 	[%rd44+48], %r75;
	st.global.u32 	[%rd44+52], %r75;
	st.global.u32 	[%rd44+56], %r75;
	st.global.u32 	[%rd44+60], %r75;
	add.s32 	%r108, %r108, 16;
	setp.eq.s32 	%p21, %r108, %r27;
	mov.u32 	%r110, %r27;
	@%p21 bra 	$L__BB0_30;
	bra.uni 	$L__BB0_29;
$L__BB0_30:
	setp.eq.s32 	%p22, %r23, 0;
	@%p22 bra 	$L__BB0_25;
	setp.lt.u32 	%p23, %r24, 7;
	@%p23 bra 	$L__BB0_33;
	mul.wide.u32 	%rd45, %r110, 4;
	add.s64 	%rd46, %rd12, %rd45;
	mov.b32 	%r76, 2147483647;
	st.global.u32 	[%rd46], %r76;
	st.global.u32 	[%rd46+4], %r76;
	st.global.u32 	[%rd46+8], %r76;
	st.global.u32 	[%rd46+12], %r76;
	st.global.u32 	[%rd46+16], %r76;
	st.global.u32 	[%rd46+20], %r76;
	st.global.u32 	[%rd46+24], %r76;
	st.global.u32 	[%rd46+28], %r76;
	add.s32 	%r110, %r110, 8;
$L__BB0_33:
	setp.eq.s32 	%p24, %r25, 0;
	@%p24 bra 	$L__BB0_25;
	setp.lt.u32 	%p25, %r26, 3;
	@%p25 bra 	$L__BB0_36;
	mul.wide.u32 	%rd47, %r110, 4;
	add.s64 	%rd48, %rd12, %rd47;
	mov.b32 	%r77, 2147483647;
	st.global.u32 	[%rd48], %r77;
	st.global.u32 	[%rd48+4], %r77;
	st.global.u32 	[%rd48+8], %r77;
	st.global.u32 	[%rd48+12], %r77;
	add.s32 	%r110, %r110, 4;
$L__BB0_36:
	setp.eq.s32 	%p26, %r28, 0;
	@%p26 bra 	$L__BB0_25;
	setp.eq.s32 	%p27, %r28, 1;
	mul.wide.u32 	%rd49, %r110, 4;
	add.s64 	%rd13, %rd12, %rd49;
	mov.b32 	%r78, 2147483647;
	st.global.u32 	[%rd13], %r78;
	@%p27 bra 	$L__BB0_25;
	setp.eq.s32 	%p28, %r28, 2;
	mov.b32 	%r79, 2147483647;
	st.global.u32 	[%rd13+4], %r79;
	@%p28 bra 	$L__BB0_25;
	mov.b32 	%r80, 2147483647;
	st.global.u32 	[%rd13+8], %r80;
	bra.uni 	$L__BB0_25;
$L__BB0_40:
	and.b32  	%r38, %r3, 7;
	add.s32 	%r39, %r38, -1;
	and.b32  	%r40, %r3, 3;
	and.b32  	%r41, %r3, 2147483640;
	and.b32  	%r42, %r3, 1;
$L__BB0_41:
	mul.wide.s32 	%rd19, %r101, 4;
	add.s64 	%rd20, %rd4, %rd19;
	ld.global.nc.u32 	%r59, [%rd20];
	add.s64 	%rd21, %rd3, %rd19;
	ld.global.nc.u32 	%r61, [%rd21];
	setp.lt.s32 	%p3, %r59, 1;
	setp.lt.s32 	%p4, %r61, %r59;
	or.pred  	%p5, %p3, %p4;
	@%p5 bra 	$L__BB0_54;
	setp.lt.s32 	%p6, %r3, 1;
	mul.wide.s32 	%rd14, %r101, %r52;
	@%p6 bra 	$L__BB0_54;
	setp.lt.u32 	%p7, %r3, 8;
	mov.b32 	%r115, 0;
	@%p7 bra 	$L__BB0_46;
	mov.b32 	%r113, 0;
$L__BB0_45:
	.pragma "nounroll";
	cvt.u64.u32 	%rd22, %r113;
	add.s64 	%rd23, %rd14, %rd22;
	shl.b64 	%rd24, %rd23, 2;
	add.s64 	%rd25, %rd1, %rd24;
	mov.b32 	%r65, 2147483647;
	st.global.u32 	[%rd25], %r65;
	st.global.u32 	[%rd25+4], %r65;
	st.global.u32 	[%rd25+8], %r65;
	st.global.u32 	[%rd25+12], %r65;
	st.global.u32 	[%rd25+16], %r65;
	st.global.u32 	[%rd25+20], %r65;
	st.global.u32 	[%rd25+24], %r65;
	st.global.u32 	[%rd25+28], %r65;
	add.s32 	%r113, %r113, 8;
	setp.ne.s32 	%p8, %r113, %r41;
	mov.u32 	%r115, %r41;
	@%p8 bra 	$L__BB0_45;
$L__BB0_46:
	setp.eq.s32 	%p9, %r38, 0;
	@%p9 bra 	$L__BB0_54;
	setp.lt.u32 	%p10, %r39, 3;
	@%p10 bra 	$L__BB0_49;
	cvt.u64.u32 	%rd26, %r115;
	add.s64 	%rd27, %rd14, %rd26;
	shl.b64 	%rd28, %rd27, 2;
	add.s64 	%rd29, %rd1, %rd28;
	mov.b32 	%r66, 2147483647;
	st.global.u32 	[%rd29], %r66;
	st.global.u32 	[%rd29+4], %r66;
	st.global.u32 	[%rd29+8], %r66;
	st.global.u32 	[%rd29+12], %r66;
	add.s32 	%r115, %r115, 4;
$L__BB0_49:
	setp.eq.s32 	%p11, %r40, 0;
	@%p11 bra 	$L__BB0_54;
	setp.eq.s32 	%p12, %r40, 1;
	@%p12 bra 	$L__BB0_52;
	cvt.u64.u32 	%rd30, %r115;
	add.s64 	%rd31, %rd14, %rd30;
	shl.b64 	%rd32, %rd31, 2;
	add.s64 	%rd33, %rd1, %rd32;
	mov.b32 	%r67, 2147483647;
	st.global.u32 	[%rd33], %r67;
	st.global.u32 	[%rd33+4], %r67;
	add.s32 	%r115, %r115, 2;
$L__BB0_52:
	setp.eq.s32 	%p13, %r42, 0;
	@%p13 bra 	$L__BB0_54;
	cvt.u64.u32 	%rd34, %r115;
	add.s64 	%rd35, %rd14, %rd34;
	shl.b64 	%rd36, %rd35, 2;
	add.s64 	%rd37, %rd1, %rd36;
	mov.b32 	%r68, 2147483647;
	st.global.u32 	[%rd37], %r68;
$L__BB0_54:
	add.s32 	%r101, %r101, %r5;
	setp.lt.s32 	%p14, %r101, %r54;
	@%p14 bra 	$L__BB0_41;
$L__BB0_55:
	ret;

}
	// .globl	kvo_many_series_one_param_time_major_f32
.visible .entry kvo_many_series_one_param_time_major_f32(
	.param .u64 .ptr .align 1 kvo_many_series_one_param_time_major_f32_param_0,
	.param .u64 .ptr .align 1 kvo_many_series_one_param_time_major_f32_param_1,
	.param .u64 .ptr .align 1 kvo_many_series_one_param_time_major_f32_param_2,
	.param .u64 .ptr .align 1 kvo_many_series_one_param_time_major_f32_param_3,
	.param .u64 .ptr .align 1 kvo_many_series_one_param_time_major_f32_param_4,
	.param .u32 kvo_many_series_one_param_time_major_f32_param_5,
	.param .u32 kvo_many_series_one_param_time_major_f32_param_6,
	.param .u32 kvo_many_series_one_param_time_major_f32_param_7,
	.param .u32 kvo_many_series_one_param_time_major_f32_param_8,
	.param .u64 .ptr .align 1 kvo_many_series_one_param_time_major_f32_param_9
)
{
	.reg .pred 	%p<49>;
	.reg .b32 	%r<99>;
	.reg .b32 	%f<50>;
	.reg .b64 	%rd<124>;
	.reg .b64 	%fd<95>;

	ld.param.u64 	%rd18, [kvo_many_series_one_param_time_major_f32_param_0];
	ld.param.u64 	%rd19, [kvo_many_series_one_param_time_major_f32_param_1];
	ld.param.u64 	%rd20, [kvo_many_series_one_param_time_major_f32_param_2];
	ld.param.u64 	%rd21, [kvo_many_series_one_param_time_major_f32_param_3];
	ld.param.u64 	%rd22, [kvo_many_series_one_param_time_major_f32_param_4];
	ld.param.u32 	%r46, [kvo_many_series_one_param_time_major_f32_param_5];
	ld.param.u32 	%r47, [kvo_many_series_one_param_time_major_f32_param_6];
	ld.param.u32 	%r48, [kvo_many_series_one_param_time_major_f32_param_7];
	ld.param.u32 	%r49, [kvo_many_series_one_param_time_major_f32_param_8];
	ld.param.u64 	%rd23, [kvo_many_series_one_param_time_major_f32_param_9];
	cvta.to.global.u64 	%rd1, %rd23;
	cvta.to.global.u64 	%rd2, %rd21;
	cvta.to.global.u64 	%rd3, %rd20;
	cvta.to.global.u64 	%rd4, %rd19;
	cvta.to.global.u64 	%rd5, %rd18;
	cvta.to.global.u64 	%rd6, %rd22;
	mov.u32 	%r50, %ctaid.x;
	mov.u32 	%r1, %ntid.x;
	mov.u32 	%r51, %tid.x;
	mad.lo.s32 	%r83, %r50, %r1, %r51;
	setp.ge.s32 	%p1, %r83, %r46;
	@%p1 bra 	$L__BB1_41;
	setp.gt.s32 	%p2, %r47, 0;
	cvt.s64.s32 	%rd7, %r46;
	add.s32 	%r52, %r48, 1;
	cvt.rn.f32.s32 	%f15, %r52;
	mov.f32 	%f16, 0f40000000;
	div.rn.f32 	%f1, %f16, %f15;
	add.s32 	%r53, %r49, 1;
	cvt.rn.f32.s32 	%f17, %r53;
	div.rn.f32 	%f2, %f16, %f17;
	mov.u32 	%r54, %nctaid.x;
	mul.lo.s32 	%r3, %r1, %r54;
	@%p2 bra 	$L__BB1_2;
	bra.uni 	$L__BB1_33;
$L__BB1_2:
	and.b32  	%r4, %r47, 7;
	and.b32  	%r62, %r47, 2147483640;
	neg.s32 	%r5, %r62;
	shl.b64 	%rd8, %rd7, 2;
$L__BB1_3:
	cvt.s64.s32 	%rd9, %r83;
	mul.wide.s32 	%rd47, %r83, 4;
	add.s64 	%rd48, %rd6, %rd47;
	ld.global.nc.u32 	%r7, [%rd48];
	cvt.u64.u32 	%rd10, %r7;
	setp.ge.u32 	%p19, %r7, %r47;
	@%p19 bra 	$L__BB1_12;
	cvt.u32.u64 	%r72, %rd10;
	add.s32 	%r8, %r72, 1;
	min.s32 	%r9, %r8, %r47;
	and.b32  	%r10, %r9, 7;
	setp.lt.u32 	%p28, %r9, 8;
	mov.b32 	%r92, 0;
	@%p28 bra 	$L__BB1_24;
	and.b32  	%r92, %r9, -8;
	mov.b32 	%r84, 0;
	bra.uni 	$L__BB1_23;
$L__BB1_6:
	cvt.u64.u32 	%rd101, %r7;
	mad.lo.s64 	%rd102, %rd101, %rd7, %rd9;
	shl.b64 	%rd103, %rd102, 2;
	add.s64 	%rd104, %rd5, %rd103;
	ld.global.nc.f32 	%f32, [%rd104];
	cvt.f64.f32 	%fd56, %f32;
	add.s64 	%rd105, %rd4, %rd103;
	ld.global.nc.f32 	%f33, [%rd105];
	cvt.f64.f32 	%fd57, %f33;
	add.s64 	%rd106, %rd3, %rd103;
	ld.global.nc.f32 	%f34, [%rd106];
	cvt.f64.f32 	%fd58, %f34;
	add.f64 	%fd59, %fd56, %fd57;
	add.f64 	%fd60, %fd59, %fd58;
	sub.f64 	%fd61, %fd56, %fd57;
	cvt.u64.u32 	%rd107, %r8;
	mad.lo.s64 	%rd108, %rd107, %rd7, %rd9;
	shl.b64 	%rd109, %rd108, 2;
	add.s64 	%rd110, %rd5, %rd109;
	ld.global.nc.f32 	%f35, [%rd110];
	cvt.f64.f32 	%fd62, %f35;
	add.s64 	%rd111, %rd4, %rd109;
	ld.global.nc.f32 	%f36, [%rd111];
	cvt.f64.f32 	%fd63, %f36;
	add.s64 	%rd112, %rd3, %rd109;
	ld.global.nc.f32 	%f37, [%rd112];
	cvt.f64.f32 	%fd64, %f37;
	add.s64 	%rd113, %rd2, %rd109;
	ld.global.nc.f32 	%f38, [%rd113];
	cvt.f64.f32 	%fd65, %f38;
	add.f64 	%fd66, %fd62, %fd63;
	add.f64 	%fd89, %fd66, %fd64;
	sub.f64 	%fd90, %fd62, %fd63;
	setp.gt.f64 	%p37, %fd89, %fd60;
	setp.geu.f64 	%p38, %fd89, %fd60;
	selp.s32 	%r79, -1, 0, %p38;
	selp.b32 	%r86, 1, %r79, %p37;
	setp.equ.f64 	%p39, %fd89, %fd60;
	selp.f64 	%fd67, 0d0000000000000000, %fd61, %p39;
	add.f64 	%fd87, %fd90, %fd67;
	div.rn.f64 	%fd68, %fd90, %fd87;
	fma.rn.f64 	%fd69, %fd68, 0d4000000000000000, 0dBFF0000000000000;
	abs.f64 	%fd70, %fd69;
	mul.f64 	%fd71, %fd70, %fd65;
	mul.f64 	%fd72, %fd71, 0d4059000000000000;
	neg.f64 	%fd73, %fd72;
	selp.f64 	%fd4, %fd72, %fd73, %p37;
	add.s64 	%rd114, %rd1, %rd109;
	mov.b32 	%r80, 0;
	st.global.u32 	[%rd114], %r80;
	add.s32 	%r85, %r7, 2;
	setp.ge.s32 	%p40, %r85, %r47;
	@%p40 bra 	$L__BB1_11;
	cvt.rn.f32.f64 	%f46, %fd4;
	mov.f32 	%f47, %f46;
$L__BB1_8:
	.pragma "nounroll";
	cvt.u64.u32 	%rd115, %r85;
	mad.lo.s64 	%rd11, %rd115, %rd7, %rd9;
	shl.b64 	%rd116, %rd11, 2;
	add.s64 	%rd117, %rd5, %rd116;
	ld.global.nc.f32 	%f39, [%rd117];
	cvt.f64.f32 	%fd74, %f39;
	add.s64 	%rd118, %rd4, %rd116;
	ld.global.nc.f32 	%f40, [%rd118];
	cvt.f64.f32 	%fd75, %f40;
	add.s64 	%rd119, %rd3, %rd116;
	ld.global.nc.f32 	%f41, [%rd119];
	cvt.f64.f32 	%fd76, %f41;
	add.s64 	%rd120, %rd2, %rd116;
	ld.global.nc.f32 	%f6, [%rd120];
	add.f64 	%fd77, %fd74, %fd75;
	add.f64 	%fd8, %fd77, %fd76;
	sub.f64 	%fd9, %fd74, %fd75;
	setp.gt.f64 	%p41, %fd8, %fd89;
	setp.ne.s32 	%p42, %r86, 1;
	and.pred  	%p43, %p41, %p42;
	mov.b32 	%r87, 1;
	@%p43 bra 	$L__BB1_10;
	setp.lt.f64 	%p44, %fd8, %fd89;
	setp.ne.s32 	%p45, %r86, 0;
	selp.b32 	%r87, 0, %r86, %p44;
	selp.f64 	%fd78, %fd90, %fd87, %p45;
	selp.f64 	%fd90, %fd78, %fd87, %p44;
$L__BB1_10:
	add.f64 	%fd87, %fd9, %fd90;
	div.rn.f64 	%fd79, %fd9, %fd87;
	fma.rn.f64 	%fd80, %fd79, 0d4000000000000000, 0dBFF0000000000000;
	abs.f64 	%fd81, %fd80;
	setp.eq.s32 	%p46, %r87, 1;
	cvt.f64.f32 	%fd82, %f6;
	mul.f64 	%fd83, %fd81, %fd82;
	mul.f64 	%fd84, %fd83, 0d4059000000000000;
	neg.f64 	%fd85, %fd84;
	selp.f64 	%fd86, %fd84, %fd85, %p46;
	cvt.rn.f32.f64 	%f42, %fd86;
	sub.f32 	%f43, %f42, %f47;
	fma.rn.f32 	%f47, %f1, %f43, %f47;
	sub.f32 	%f44, %f42, %f46;
	fma.rn.f32 	%f46, %f2, %f44, %f46;
	sub.f32 	%f45, %f47, %f46;
	add.s64 	%rd122, %rd1, %rd116;
	st.global.f32 	[%rd122], %f45;
	add.s32 	%r85, %r85, 1;
	setp.eq.s32 	%p47, %r85, %r47;
	mov.u32 	%r86, %r87;
	mov.f64 	%fd90, %fd9;
	mov.f64 	%fd89, %fd8;
	@%p47 bra 	$L__BB1_11;
	bra.uni 	$L__BB1_8;
$L__BB1_11:
	cvt.u32.u64 	%r82, %rd9;
	add.s32 	%r83, %r82, %r3;
	setp.lt.s32 	%p48, %r83, %r46;
	@%p48 bra 	$L__BB1_3;
	bra.uni 	$L__BB1_41;
$L__BB1_12:
	setp.lt.u32 	%p20, %r47, 8;
	mov.b32 	%r90, 0;
	@%p20 bra 	$L__BB1_15;
	shl.b64 	%rd49, %rd9, 2;
	add.s64 	%rd123, %rd1, %rd49;
	mov.u32 	%r88, %r5;
$L__BB1_14:
	.pragma "nounroll";
	and.b32  	%r90, %r47, 2147483640;
	mov.b32 	%r64, 2147483647;
	st.global.u32 	[%rd123], %r64;
	add.s64 	%rd50, %rd123, %rd8;
	st.global.u32 	[%rd50], %r64;
	add.s64 	%rd51, %rd50, %rd8;
	st.global.u32 	[%rd51], %r64;
	add.s64 	%rd52, %rd51, %rd8;
	st.global.u32 	[%rd52], %r64;
	add.s64 	%rd53, %rd52, %rd8;
	st.global.u32 	[%rd53], %r64;
	add.s64 	%rd54, %rd53, %rd8;
	st.global.u32 	[%rd54], %r64;
	add.s64 	%rd55, %rd54, %rd8;
	st.global.u32 	[%rd55], %r64;
	add.s64 	%rd56, %rd55, %rd8;
	st.global.u32 	[%rd56], %r64;
	add.s32 	%r88, %r88, 8;
	shl.b64 	%rd57, %rd7, 5;
	add.s64 	%rd123, %rd123, %rd57;
	setp.eq.s32 	%p21, %r88, 0;
	@%p21 bra 	$L__BB1_15;
	bra.uni 	$L__BB1_14;
$L__BB1_15:
	setp.eq.s32 	%p22, %r4, 0;
	@%p22 bra 	$L__BB1_11;
	add.s32 	%r65, %r4, -1;
	setp.lt.u32 	%p23, %r65, 3;
	@%p23 bra 	$L__BB1_18;
	cvt.u64.u32 	%rd58, %r90;
	mad.lo.s64 	%rd59, %rd58, %rd7, %rd9;
	shl.b64 	%rd60, %rd59, 2;
	add.s64 	%rd61, %rd1, %rd60;
	mov.b32 	%r66, 2147483647;
	st.global.u32 	[%rd61], %r66;
	add.s64 	%rd62, %rd61, %rd8;
	st.global.u32 	[%rd62], %r66;
	add.s64 	%rd63, %rd62, %rd8;
	st.global.u32 	[%rd63], %r66;
	add.s64 	%rd64, %rd63, %rd8;
	st.global.u32 	[%rd64], %r66;
	add.s32 	%r90, %r90, 4;
$L__BB1_18:
	and.b32  	%r67, %r47, 3;
	setp.eq.s32 	%p24, %r67, 0;
	@%p24 bra 	$L__BB1_11;
	setp.eq.s32 	%p25, %r67, 1;
	@%p25 bra 	$L__BB1_21;
	cvt.u64.u32 	%rd65, %r90;
	mad.lo.s64 	%rd66, %rd65, %rd7, %rd9;
	shl.b64 	%rd67, %rd66, 2;
	add.s64 	%rd68, %rd1, %rd67;
	mov.b32 	%r68, 2147483647;
	st.global.u32 	[%rd68], %r68;
	add.s64 	%rd69, %rd68, %rd8;
	st.global.u32 	[%rd69], %r68;
	add.s32 	%r90, %r90, 2;
$L__BB1_21:
	and.b32  	%r69, %r47, 1;
	setp.eq.b32 	%p26, %r69, 1;
	not.pred 	%p27, %p26;
	@%p27 bra 	$L__BB1_11;
	cvt.u64.u32 	%rd70, %r90;
	mad.lo.s64 	%rd71, %rd70, %rd7, %rd9;
	shl.b64 	%rd72, %rd71, 2;
	add.s64 	%rd73, %rd1, %rd72;
	mov.b32 	%r70, 2147483647;
	st.global.u32 	[%rd73], %r70;
	bra.uni 	$L__BB1_11;
$L__BB1_23:
	.pragma "nounroll";
	cvt.u64.u32 	%rd74, %r84;
	mad.lo.s64 	%rd75, %rd74, %rd7, %rd9;
	shl.b64 	%rd76, %rd75, 2;
	add.s64 	%rd77, %rd1, %rd76;
	mov.b32 	%r74, 2147483647;
	st.global.u32 	[%rd77], %r74;
	add.s64 	%rd78, %rd77, %rd8;
	st.global.u32 	[%rd78], %r74;
	add.s64 	%rd79, %rd78, %rd8;
	st.global.u32 	[%rd79], %r74;
	add.s64 	%rd80, %rd79, %rd8;
	st.global.u32 	[%rd80], %r74;
	add.s64 	%rd81, %rd80, %rd8;
	st.global.u32 	[%rd81], %r74;
	add.s64 	%rd82, %rd81, %rd8;
	st.global.u32 	[%rd82], %r74;
	add.s64 	%rd83, %rd82, %rd8;
	st.global.u32 	[%rd83], %r74;
	add.s64 	%rd84, %rd83, %rd8;
	st.global.u32 	[%rd84], %r74;
	add.s32 	%r84, %r84, 8;
	setp.eq.s32 	%p29, %r84, %r92;
	@%p29 bra 	$L__BB1_24;
	bra.uni 	$L__BB1_23;
$L__BB1_24:
	setp.eq.s32 	%p30, %r10, 0;
	@%p30 bra 	$L__BB1_32;
	and.b32  	%r31, %r9, 3;
	setp.lt.u32 	%p31, %r10, 4;
	@%p31 bra 	$L__BB1_27;
	cvt.u64.u32 	%rd85, %r92;
	mad.lo.s64 	%rd86, %rd85, %rd7, %rd9;
	shl.b64 	%rd87, %rd86, 2;
	add.s64 	%rd88, %rd1, %rd87;
	mov.b32 	%r75, 2147483647;
	st.global.u32 	[%rd88], %r75;
	add.s64 	%rd89, %rd88, %rd8;
	st.global.u32 	[%rd89], %r75;
	add.s64 	%rd90, %rd89, %rd8;
	st.global.u32 	[%rd90], %r75;
	add.s64 	%rd91, %rd90, %rd8;
	st.global.u32 	[%rd91], %r75;
	add.s32 	%r92, %r92, 4;
$L__BB1_27:
	setp.eq.s32 	%p32, %r31, 0;
	@%p32 bra 	$L__BB1_32;
	setp.eq.s32 	%p33, %r31, 1;
	@%p33 bra 	$L__BB1_30;
	cvt.u64.u32 	%rd92, %r92;
	mad.lo.s64 	%rd93, %rd92, %rd7, %rd9;
	shl.b64 	%rd94, %rd93, 2;
	add.s64 	%rd95, %rd1, %rd94;
	mov.b32 	%r76, 2147483647;
	st.global.u32 	[%rd95], %r76;
	add.s64 	%rd96, %rd95, %rd8;
	st.global.u32 	[%rd96], %r76;
	add.s32 	%r92, %r92, 2;
$L__BB1_30:
	and.b32  	%r77, %r9, 1;
	setp.eq.b32 	%p34, %r77, 1;
	not.pred 	%p35, %p34;
	@%p35 bra 	$L__BB1_32;
	cvt.u64.u32 	%rd97, %r92;
	mad.lo.s64 	%rd98, %rd97, %rd7, %rd9;
	shl.b64 	%rd99, %rd98, 2;
	add.s64 	%rd100, %rd1, %rd99;
	mov.b32 	%r78, 2147483647;
	st.global.u32 	[%rd100], %r78;
$L__BB1_32:
	setp.lt.s32 	%p36, %r8, %r47;
	@%p36 bra 	$L__BB1_6;
	bra.uni 	$L__BB1_11;
$L__BB1_33:
	cvt.s64.s32 	%rd15, %r83;
	mul.wide.s32 	%rd24, %r83, 4;
	add.s64 	%rd25, %rd6, %rd24;
	ld.global.nc.u32 	%r55, [%rd25];
	cvt.u64.u32 	%rd16, %r55;
	setp.lt.s32 	%p3, %r55, 0;
	setp.ge.s32 	%p4, %r55, %r47;
	or.pred  	%p5, %p3, %p4;
	@%p5 bra 	$L__BB1_40;
	cvt.u32.u64 	%r56, %rd16;
	add.s32 	%r37, %r56, 1;
	setp.ge.s32 	%p6, %r37, %r47;
	@%p6 bra 	$L__BB1_40;
	cvt.u32.u64 	%r57, %rd16;
	mad.lo.s64 	%rd26, %rd16, %rd7, %rd15;
	shl.b64 	%rd27, %rd26, 2;
	add.s64 	%rd28, %rd5, %rd27;
	ld.global.nc.f32 	%f18, [%rd28];
	cvt.f64.f32 	%fd25, %f18;
	add.s64 	%rd29, %rd4, %rd27;
	ld.global.nc.f32 	%f19, [%rd29];
	cvt.f64.f32 	%fd26, %f19;
	add.s64 	%rd30, %rd3, %rd27;
	ld.global.nc.f32 	%f20, [%rd30];
	cvt.f64.f32 	%fd27, %f20;
	add.f64 	%fd28, %fd25, %fd26;
	add.f64 	%fd29, %fd28, %fd27;
	sub.f64 	%fd30, %fd25, %fd26;
	cvt.u64.u32 	%rd31, %r37;
	mad.lo.s64 	%rd32, %rd31, %rd7, %rd15;
	shl.b64 	%rd33, %rd32, 2;
	add.s64 	%rd34, %rd5, %rd33;
	ld.global.nc.f32 	%f21, [%rd34];
	cvt.f64.f32 	%fd31, %f21;
	add.s64 	%rd35, %rd4, %rd33;
	ld.global.nc.f32 	%f22, [%rd35];
	cvt.f64.f32 	%fd32, %f22;
	add.s64 	%rd36, %rd3, %rd33;
	ld.global.nc.f32 	%f23, [%rd36];
	cvt.f64.f32 	%fd33, %f23;
	add.s64 	%rd37, %rd2, %rd33;
	ld.global.nc.f32 	%f24, [%rd37];
	cvt.f64.f32 	%fd34, %f24;
	add.f64 	%fd35, %fd31, %fd32;
	add.f64 	%fd93, %fd35, %fd33;
	sub.f64 	%fd94, %fd31, %fd32;
	setp.gt.f64 	%p7, %fd93, %fd29;
	setp.geu.f64 	%p8, %fd93, %fd29;
	selp.s32 	%r58, -1, 0, %p8;
	selp.b32 	%r97, 1, %r58, %p7;
	setp.equ.f64 	%p9, %fd93, %fd29;
	selp.f64 	%fd36, 0d0000000000000000, %fd30, %p9;
	add.f64 	%fd91, %fd94, %fd36;
	div.rn.f64 	%fd37, %fd94, %fd91;
	fma.rn.f64 	%fd38, %fd37, 0d4000000000000000, 0dBFF0000000000000;
	abs.f64 	%fd39, %fd38;
	mul.f64 	%fd40, %fd39, %fd34;
	mul.f64 	%fd41, %fd40, 0d4059000000000000;
	neg.f64 	%fd42, %fd41;
	selp.f64 	%fd16, %fd41, %fd42, %p7;
	add.s64 	%rd38, %rd1, %rd33;
	mov.b32 	%r59, 0;
	st.global.u32 	[%rd38], %r59;
	add.s32 	%r96, %r57, 2;
	setp.ge.u32 	%p10, %r96, %r47;
	@%p10 bra 	$L__BB1_40;
	cvt.rn.f32.f64 	%f48, %fd16;
	mov.f32 	%f49, %f48;
$L__BB1_37:
	.pragma "nounroll";
	cvt.u64.u32 	%rd39, %r96;
	mad.lo.s64 	%rd17, %rd39, %rd7, %rd15;
	shl.b64 	%rd40, %rd17, 2;
	add.s64 	%rd41, %rd5, %rd40;
	ld.global.nc.f32 	%f25, [%rd41];
	cvt.f64.f32 	%fd43, %f25;
	add.s64 	%rd42, %rd4, %rd40;
	ld.global.nc.f32 	%f26, [%rd42];
	cvt.f64.f32 	%fd44, %f26;
	add.s64 	%rd43, %rd3, %rd40;
	ld.global.nc.f32 	%f27, [%rd43];
	cvt.f64.f32 	%fd45, %f27;
	add.s64 	%rd44, %rd2, %rd40;
	ld.global.nc.f32 	%f12, [%rd44];
	add.f64 	%fd46, %fd43, %fd44;
	add.f64 	%fd20, %fd46, %fd45;
	sub.f64 	%fd21, %fd43, %fd44;
	setp.gt.f64 	%p11, %fd20, %fd93;
	setp.ne.s32 	%p12, %r97, 1;
	and.pred  	%p13, %p11, %p12;
	mov.b32 	%r98, 1;
	@%p13 bra 	$L__BB1_39;
	setp.lt.f64 	%p14, %fd20, %fd93;
	setp.ne.s32 	%p15, %r97, 0;
	selp.b32 	%r98, 0, %r97, %p14;
	selp.f64 	%fd47, %fd94, %fd91, %p15;
	selp.f64 	%fd94, %fd47, %fd91, %p14;
$L__BB1_39:
	add.f64 	%fd91, %fd21, %fd94;
	div.rn.f64 	%fd48, %fd21, %fd91;
	fma.rn.f64 	%fd49, %fd48, 0d4000000000000000, 0dBFF0000000000000;
	abs.f64 	%fd50, %fd49;
	setp.eq.s32 	%p16, %r98, 1;
	cvt.f64.f32 	%fd51, %f12;
	mul.f64 	%fd52, %fd50, %fd51;
	mul.f64 	%fd53, %fd52, 0d4059000000000000;
	neg.f64 	%fd54, %fd53;
	selp.f64 	%fd55, %fd53, %fd54, %p16;
	cvt.rn.f32.f64 	%f28, %fd55;
	sub.f32 	%f29, %f28, %f49;
	fma.rn.f32 	%f49, %f1, %f29, %f49;
	sub.f32 	%f30, %f28, %f48;
	fma.rn.f32 	%f48, %f2, %f30, %f48;
	sub.f32 	%f31, %f49, %f48;
	add.s64 	%rd46, %rd1, %rd40;
	st.global.f32 	[%rd46], %f31;
	add.s32 	%r96, %r96, 1;
	setp.ne.s32 	%p17, %r96, %r47;
	mov.u32 	%r97, %r98;
	mov.f64 	%fd94, %fd21;
	mov.f64 	%fd93, %fd20;
	@%p17 bra 	$L__BB1_37;
$L__BB1_40:
	cvt.u32.u64 	%r61, %rd15;
	add.s32 	%r83, %r61, %r3;
	setp.lt.s32 	%p18, %r83, %r46;
	@%p18 bra 	$L__BB1_33;
$L__BB1_41:
	ret;

}


// ===== COMPILED SASS (sm_100) =====

	.target	sm_100

	.elftype	@"ET_EXEC"


//--------------------- .note.nv.tkinfo           --------------------------
	.section	.note.nv.tkinfo,"",@"SHT_NOTE"
	.sectionflags	@"SHF_NOTE_NV_TKINFO"
	.tkinfo
        /*0018*/ 	.word	0x00000002
        /*0030*/ 	.string	""
        /*0030*/ 	.string	"ptxas"
        /*0030*/ 	.string	"Cuda compilation tools, release 13.0, V13.0.88"
        /*0030*/ 	.string	"Build cuda_13.0.r13.0/compiler.36424714_0"
        /*0030*/ 	.string	"-arch sm_100 -m 64 "



//--------------------- .note.nv.cuinfo           --------------------------
	.section	.note.nv.cuinfo,"",@"SHT_NOTE"
	.sectionflags	@"SHF_NOTE_NV_CUINFO"
        /*0018*/ 	.short	0x0002
        /*001a*/ 	.short	0x0064
        /*001c*/ 	.short	0x0082
	.zero		2


//--------------------- .nv.info                  --------------------------
	.section	.nv.info,"",@"SHT_CUDA_INFO"
	.align	4


	//----- nvinfo : EIATTR_REGCOUNT
	.align		4
        /*0000*/ 	.byte	0x04, 0x2f
        /*0002*/ 	.short	(.L_1 - .L_0)
	.align		4
.L_0:
        /*0004*/ 	.word	index@(kvo_batch_f32)
        /*0008*/ 	.word	0x0000001c


	//----- nvinfo : EIATTR_FRAME_SIZE
	.align		4
.L_1:
        /*000c*/ 	.byte	0x04, 0x11
        /*000e*/ 	.short	(.L_3 - .L_2)
	.align		4
.L_2:
        /*0010*/ 	.word	index@($__internal_2_$__cuda_sm3x_div_rn_noftz_f32_slowpath)
        /*0014*/ 	.word	0x00000000


	//----- nvinfo : EIATTR_FRAME_SIZE
	.align		4
.L_3:
        /*0018*/ 	.byte	0x04, 0x11
        /*001a*/ 	.short	(.L_5 - .L_4)
	.align		4
.L_4:
        /*001c*/ 	.word	index@(kvo_batch_f32)
        /*0020*/ 	.word	0x00000000


	//----- nvinfo : EIATTR_REGCOUNT
	.align		4
.L_5:
        /*0024*/ 	.byte	0x04, 0x2f
        /*0026*/ 	.short	(.L_7 - .L_6)
	.align		4
.L_6:
        /*0028*/ 	.word	index@(kvo_many_series_one_param_time_major_f32)
        /*002c*/ 	.word	0x00000032


	//----- nvinfo : EIATTR_FRAME_SIZE
	.align		4
.L_7:
        /*0030*/ 	.byte	0x04, 0x11
        /*0032*/ 	.short	(.L_9 - .L_8)
	.align		4
.L_8:
        /*0034*/ 	.word	index@($__internal_1_$__cuda_sm3x_div_rn_noftz_f32_slowpath)
        /*0038*/ 	.word	0x00000000


	//----- nvinfo : EIATTR_FRAME_SIZE
	.align		4
.L_9:
        /*003c*/ 	.byte	0x04, 0x11
        /*003e*/ 	.short	(.L_11 - .L_10)
	.align		4
.L_10:
        /*0040*/ 	.word	index@($__internal_0_$__cuda_sm20_div_rn_f64_full)
        /*0044*/ 	.word	0x00000000


	//----- nvinfo : EIATTR_FRAME_SIZE
	.align		4
.L_11:
        /*0048*/ 	.byte	0x04, 0x11
        /*004a*/ 	.short	(.L_13 - .L_12)
	.align		4
.L_12:
        /*004c*/ 	.word	index@(kvo_many_series_one_param_time_major_f32)
        /*0050*/ 	.word	0x00000000


	//----- nvinfo : EIATTR_MIN_STACK_SIZE
	.align		4
.L_13:
        /*0054*/ 	.byte	0x04, 0x12
        /*0056*/ 	.short	(.L_15 - .L_14)
	.align		4
.L_14:
        /*0058*/ 	.word	index@(kvo_many_series_one_param_time_major_f32)
        /*005c*/ 	.word	0x00000000


	//----- nvinfo : EIATTR_MIN_STACK_SIZE
	.align		4
.L_15:
        /*0060*/ 	.byte	0x04, 0x12
        /*0062*/ 	.short	(.L_17 - .L_16)
	.align		4
.L_16:
        /*0064*/ 	.word	index@(kvo_batch_f32)
        /*0068*/ 	.word	0x00000000
.L_17:


//--------------------- .nv.compat                --------------------------
	.section	.nv.compat,"",@"SHT_CUDA_COMPAT_INFO"
	.align	4
        /*0000*/ 	.byte	0x02, 0x09, 0x00, 0x00, 0x02, 0x02, 0x01, 0x00, 0x02, 0x05, 0x05, 0x00, 0x03, 0x07, 0x01, 0x01
        /*0010*/ 	.byte	0x02, 0x03, 0x00, 0x00, 0x02, 0x06, 0x01, 0x00, 0x04, 0x0b, 0x08, 0x00, 0x01, 0x00, 0x00, 0x00
        /*0020*/ 	.byte	0x00, 0x00, 0x00, 0x00


//--------------------- .nv.info.kvo_many_series_one_param_time_major_f32 --------------------------
	.section	.nv.info.kvo_many_series_one_param_time_major_f32,"",@"SHT_CUDA_INFO"
	.sectionflags	@""
	.align	4


	//----- nvinfo : EIATTR_CUDA_API_VERSION
	.align		4
        /*0000*/ 	.byte	0x04, 0x37
        /*0002*/ 	.short	(.L_19 - .L_18)
.L_18:
        /*0004*/ 	.word	0x00000082


	//----- nvinfo : EIATTR_KPARAM_INFO
	.align		4
.L_19:
        /*0008*/ 	.byte	0x04, 0x17
        /*000a*/ 	.short	(.L_21 - .L_20)
.L_20:
        /*000c*/ 	.word	0x00000000
        /*0010*/ 	.short	0x0009
        /*0012*/ 	.short	0x0038
        /*0014*/ 	.byte	0x00, 0xf5, 0x21, 0x00


	//----- nvinfo : EIATTR_KPARAM_INFO
	.align		4
.L_21:
        /*0018*/ 	.byte	0x04, 0x17
        /*001a*/ 	.short	(.L_23 - .L_22)
.L_22:
        /*001c*/ 	.word	0x00000000
        /*0020*/ 	.short	0x0008
        /*0022*/ 	.short	0x0034
        /*0024*/ 	.byte	0x00, 0xf0, 0x11, 0x00


	//----- nvinfo : EIATTR_KPARAM_INFO
	.align		4
.L_23:
        /*0028*/ 	.byte	0x04, 0x17
        /*002a*/ 	.short	(.L_25 - .L_24)
.L_24:
        /*002c*/ 	.word	0x00000000
        /*0030*/ 	.short	0x0007
        /*0032*/ 	.short	0x0030
        /*0034*/ 	.byte	0x00, 0xf0, 0x11, 0x00


	//----- nvinfo : EIATTR_KPARAM_INFO
	.align		4
.L_25:
        /*0038*/ 	.byte	0x04, 0x17
        /*003a*/ 	.short	(.L_27 - .L_26)
.L_26:
        /*003c*/ 	.word	0x00000000
        /*0040*/ 	.short	0x0006
        /*0042*/ 	.short	0x002c
        /*0044*/ 	.byte	0x00, 0xf0, 0x11, 0x00


	//----- nvinfo : EIATTR_KPARAM_INFO
	.align		4
.L_27:
        /*0048*/ 	.byte	0x04, 0x17
        /*004a*/ 	.short	(.L_29 - .L_28)
.L_28:
        /*004c*/ 	.word	0x00000000
        /*0050*/ 	.short	0x0005
        /*0052*/ 	.short	0x0028
        /*0054*/ 	.byte	0x00, 0xf0, 0x11, 0x00


	//----- nvinfo : EIATTR_KPARAM_INFO
	.align		4
.L_29:
        /*0058*/ 	.byte	0x04, 0x17
        /*005a*/ 	.short	(.L_31 - .L_30)
.L_30:
        /*005c*/ 	.word	0x00000000
        /*0060*/ 	.short	0x0004
        /*0062*/ 	.short	0x0020
        /*0064*/ 	.byte	0x00, 0xf5, 0x21, 0x00


	//----- nvinfo : EIATTR_KPARAM_INFO
	.align		4
.L_31:
        /*0068*/ 	.byte	0x04, 0x17
        /*006a*/ 	.short	(.L_33 - .L_32)
.L_32:
        /*006c*/ 	.word	0x00000000
        /*0070*/ 	.short	0x0003
        /*0072*/ 	.short	0x0018
        /*0074*/ 	.byte	0x00, 0xf5, 0x21, 0x00


	//----- nvinfo : EIATTR_KPARAM_INFO
	.align		4
.L_33:
        /*0078*/ 	.byte	0x04, 0x17
        /*007a*/ 	.short	(.L_35 - .L_34)
.L_34:
        /*007c*/ 	.word	0x00000000
        /*0080*/ 	.short	0x0002
        /*0082*/ 	.short	0x0010
        /*0084*/ 	.byte	0x00, 0xf5, 0x21, 0x00


	//----- nvinfo : EIATTR_KPARAM_INFO
	.align		4
.L_35:
        /*0088*/ 	.byte	0x04, 0x17
        /*008a*/ 	.short	(.L_37 - .L_36)
.L_36:
        /*008c*/ 	.word	0x00000000
        /*0090*/ 	.short	0x0001
        /*0092*/ 	.short	0x0008
        /*0094*/ 	.byte	0x00, 0xf5, 0x21, 0x00


	//----- nvinfo : EIATTR_KPARAM_INFO
	.align		4
.L_37:
        /*0098*/ 	.byte	0x04, 0x17
        /*009a*/ 	.short	(.L_39 - .L_38)
.L_38:
        /*009c*/ 	.word	0x00000000
        /*00a0*/ 	.short	0x0000
        /*00a2*/ 	.short	0x0000
        /*00a4*/ 	.byte	0x00, 0xf5, 0x21, 0x00


	//----- nvinfo : EIATTR_SPARSE_MMA_MASK
	.align		4
.L_39:
        /*00a8*/ 	.byte	0x03, 0x50
        /*00aa*/ 	.short	0x0000


	//----- nvinfo : EIATTR_MAXREG_COUNT
	.align		4
        /*00ac*/ 	.byte	0x03, 0x1b
        /*00ae*/ 	.short	0x00ff


	//----- nvinfo : EIATTR_MERCURY_ISA_VERSION
	.align		4
        /*00b0*/ 	.byte	0x03, 0x5f
        /*00b2*/ 	.short	0x0101


	//----- nvinfo : EIATTR_VRC_CTA_INIT_COUNT
	.align		4
        /*00b4*/ 	.byte	0x02, 0x4a
	.zero		1
	.zero		1


	//----- nvinfo : EIATTR_EXIT_INSTR_OFFSETS
	.align		4
        /*00b8*/ 	.byte	0x04, 0x1c
        /*00ba*/ 	.short	(.L_41 - .L_40)


	//   ....[0]....
.L_40:
        /*00bc*/ 	.word	0x00000070


	//   ....[1]....
        /*00c0*/ 	.word	0x00000f90


	//   ....[2]....
        /*00c4*/ 	.word	0x00002960


	//----- nvinfo : EIATTR_CRS_STACK_SIZE
	.align		4
.L_41:
        /*00c8*/ 	.byte	0x04, 0x1e
        /*00ca*/ 	.short	(.L_43 - .L_42)
.L_42:
        /*00cc*/ 	.word	0x00000000


	//----- nvinfo : EIATTR_CBANK_PARAM_SIZE
	.align		4
.L_43:
        /*00d0*/ 	.byte	0x03, 0x19
        /*00d2*/ 	.short	0x0040


	//----- nvinfo : EIATTR_PARAM_CBANK
	.align		4
        /*00d4*/ 	.byte	0x04, 0x0a
        /*00d6*/ 	.short	(.L_45 - .L_44)
	.align		4
.L_44:
        /*00d8*/ 	.word	index@(.nv.constant0.kvo_many_series_one_param_time_major_f32)
        /*00dc*/ 	.short	0x0380
        /*00de*/ 	.short	0x0040


	//----- nvinfo : EIATTR_SW_WAR
	.align		4
.L_45:
        /*00e0*/ 	.byte	0x04, 0x36
        /*00e2*/ 	.short	(.L_47 - .L_46)
.L_46:
        /*00e4*/ 	.word	0x00000008
.L_47:


//--------------------- .nv.info.kvo_batch_f32    --------------------------
	.section	.nv.info.kvo_batch_f32,"",@"SHT_CUDA_INFO"
	.sectionflags	@""
	.align	4


	//----- nvinfo : EIATTR_CUDA_API_VERSION
	.align		4
        /*0000*/ 	.byte	0x04, 0x37
        /*0002*/ 	.short	(.L_49 - .L_48)
.L_48:
        /*0004*/ 	.word	0x00000082


	//----- nvinfo : EIATTR_KPARAM_INFO
	.align		4
.L_49:
        /*0008*/ 	.byte	0x04, 0x17
        /*000a*/ 	.short	(.L_51 - .L_50)
.L_50:
        /*000c*/ 	.word	0x00000000
        /*0010*/ 	.short	0x0006
        /*0012*/ 	.short	0x0028
        /*0014*/ 	.byte	0x00, 0xf5, 0x21, 0x00


	//----- nvinfo : EIATTR_KPARAM_INFO
	.align		4
.L_51:
        /*0018*/ 	.byte	0x04, 0x17
        /*001a*/ 	.short	(.L_53 - .L_52)
.L_52:
        /*001c*/ 	.word	0x00000000
        /*0020*/ 	.short	0x0005
        /*0022*/ 	.short	0x0020
        /*0024*/ 	.byte	0x00, 0xf0, 0x11, 0x00


	//----- nvinfo : EIATTR_KPARAM_INFO
	.align		4
.L_53:
        /*0028*/ 	.byte	0x04, 0x17
        /*002a*/ 	.short	(.L_55 - .L_54)
.L_54:
        /*002c*/ 	.word	0x00000000
        /*0030*/ 	.short	0x0004
        /*0032*/ 	.short	0x0018
        /*0034*/ 	.byte	0x00, 0xf5, 0x21, 0x00


	//----- nvinfo : EIATTR_KPARAM_INFO
	.align		4
.L_55:
        /*0038*/ 	.byte	0x04, 0x17
        /*003a*/ 	.short	(.L_57 - .L_56)
.L_56:
        /*003c*/ 	.word	0x00000000
        /*0040*/ 	.short	0x0003
        /*0042*/ 	.short	0x0010
        /*0044*/ 	.byte	0x00, 0xf5, 0x21, 0x00


	//----- nvinfo : EIATTR_KPARAM_INFO
	.align		4
.L_57:
        /*0048*/ 	.byte	0x04, 0x17
        /*004a*/ 	.short	(.L_59 - .L_58)
.L_58:
        /*004c*/ 	.word	0x00000000
        /*0050*/ 	.short	0x0002
        /*0052*/ 	.short	0x000c
        /*0054*/ 	.byte	0x00, 0xf0, 0x11, 0x00


	//----- nvinfo : EIATTR_KPARAM_INFO
	.align		4
.L_59:
        /*0058*/ 	.byte	0x04, 0x17
        /*005a*/ 	.short	(.L_61 - .L_60)
.L_60:
        /*005c*/ 	.word	0x00000000
        /*0060*/ 	.short	0x0001
        /*0062*/ 	.short	0x0008
        /*0064*/ 	.byte	0x00, 0xf0, 0x11, 0x00


	//----- nvinfo : EIATTR_KPARAM_INFO
	.align		4
.L_61:
        /*0068*/ 	.byte	0x04, 0x17
        /*006a*/ 	.short	(.L_63 - .L_62)
.L_62:
        /*006c*/ 	.word	0x00000000
        /*0070*/ 	.short	0x0000
        /*0072*/ 	.short	0x0000
        /*0074*/ 	.byte	0x00, 0xf5, 0x21, 0x00


	//----- nvinfo : EIATTR_SPARSE_MMA_MASK
	.align		4
.L_63:
        /*0078*/ 	.byte	0x03, 0x50
        /*007a*/ 	.short	0x0000


	//----- nvinfo : EIATTR_MAXREG_COUNT
	.align		4
        /*007c*/ 	.byte	0x03, 0x1b
        /*007e*/ 	.short	0x00ff


	//----- nvinfo : EIATTR_MERCURY_ISA_VERSION
	.align		4
        /*0080*/ 	.byte	0x03, 0x5f
        /*0082*/ 	.short	0x0101


	//----- nvinfo : EIATTR_VRC_CTA_INIT_COUNT
	.align		4
        /*0084*/ 	.byte	0x02, 0x4a
	.zero		1
	.zero		1


	//----- nvinfo : EIATTR_EXIT_INSTR_OFFSETS
	.align		4
        /*0088*/ 	.byte	0x04, 0x1c
        /*008a*/ 	.short	(.L_65 - .L_64)


	//   ....[0]....
.L_64:
        /*008c*/ 	.word	0x00000070


	//   ....[1]....
        /*0090*/ 	.word	0x00000b10


	//   ....[2]....
        /*0094*/ 	.word	0x000010f0


	//   ....[3]....
        /*0098*/ 	.word	0x00001670


	//----- nvinfo : EIATTR_CRS_STACK_SIZE
	.align		4
.L_65:
        /*009c*/ 	.byte	0x04, 0x1e
        /*009e*/ 	.short	(.L_67 - .L_66)
.L_66:
        /*00a0*/ 	.word	0x00000000


	//----- nvinfo : EIATTR_CBANK_PARAM_SIZE
	.align		4
.L_67:
        /*00a4*/ 	.byte	0x03, 0x19
        /*00a6*/ 	.short	0x0030


	//----- nvinfo : EIATTR_PARAM_CBANK
	.align		4
        /*00a8*/ 	.byte	0x04, 0x0a
        /*00aa*/ 	.short	(.L_69 - .L_68)
	.align		4
.L_68:
        /*00ac*/ 	.word	index@(.nv.constant0.kvo_batch_f32)
        /*00b0*/ 	.short	0x0380
        /*00b2*/ 	.short	0x0030


	//----- nvinfo : EIATTR_SW_WAR
	.align		4
.L_69:
        /*00b4*/ 	.byte	0x04, 0x36
        /*00b6*/ 	.short	(.L_71 - .L_70)
.L_70:
        /*00b8*/ 	.word	0x00000008
.L_71:


//--------------------- .nv.callgraph             --------------------------
	.section	.nv.callgraph,"",@"SHT_CUDA_CALLGRAPH"
	.align	4
	.sectionentsize	8
	.align		4
        /*0000*/ 	.word	0x00000000
	.align		4
        /*0004*/ 	.word	0xffffffff
	.align		4
        /*0008*/ 	.word	0x00000000
	.align		4
        /*000c*/ 	.word	0xfffffffe
	.align		4
        /*0010*/ 	.word	0x00000000
	.align		4
        /*0014*/ 	.word	0xfffffffd
	.align		4
        /*0018*/ 	.word	0x00000000
	.align		4
        /*001c*/ 	.word	0xfffffffc


//--------------------- .text.kvo_many_series_one_param_time_major_f32 --------------------------
	.section	.text.kvo_many_series_one_param_time_major_f32,"ax",@progbits
	.align	128
        .global         kvo_many_series_one_param_time_major_f32
        .type           kvo_many_series_one_param_time_major_f32,@function
        .size           kvo_many_series_one_param_time_major_f32,(.L_x_92 - kvo_many_series_one_param_time_major_f32)
        .other          kvo_many_series_one_param_time_major_f32,@"STO_CUDA_ENTRY STV_DEFAULT"
kvo_many_series_one_param_time_major_f32:
.text.kvo_many_series_one_param_time_major_f32:
[----:B------:R-:W-:Y:S01]  /*0000*/  LDC R1, c[0x0][0x37c] ;  /* 0x0000df00ff017b82 */ /* 0x000fe20000000800 */
[----:B------:R-:W0:Y:S07]  /*0010*/  S2R R4, SR_TID.X ;  /* 0x0000000000047919 */ /* 0x000e2e0000002100 */
[----:B------:R-:W0:Y:S01]  /*0020*/  S2UR UR4, SR_CTAID.X ;  /* 0x00000000000479c3 */ /* 0x000e220000002500 */
[----:B------:R-:W1:Y:S07]  /*0030*/  LDCU UR5, c[0x0][0x3a8] ;  /* 0x00007500ff0577ac */ /* 0x000e6e0008000800 */
[----:B------:R-:W0:Y:S02]  /*0040*/  LDC R5, c[0x0][0x360] ;  /* 0x0000d800ff057b82 */ /* 0x000e240000000800 */
[----:B0-----:R-:W-:-:S05]  /*0050*/  IMAD R4, R5, UR4, R4 ;  /* 0x0000000405047c24 */ /* 0x001fca000f8e0204 */
[----:B-1----:R-:W-:-:S13]  /*0060*/  ISETP.GE.AND P0, PT, R4, UR5, PT ;  /* 0x0000000504007c0c */ /* 0x002fda000bf06270 */
[----:B------:R-:W-:Y:S05]  /*0070*/  @P0 EXIT ;  /* 0x000000000000094d */ /* 0x000fea0003800000 */
[----:B------:R-:W0:Y:S01]  /*0080*/  LDCU UR4, c[0x0][0x3b0] ;  /* 0x00007600ff0477ac */ /* 0x000e220008000800 */
[----:B------:R-:W-:Y:S01]  /*0090*/  IMAD.MOV.U32 R6, RZ, RZ, 0x40000000 ;  /* 0x40000000ff067424 */ /* 0x000fe200078e00ff */
[----:B0-----:R-:W-:-:S06]  /*00a0*/  UIADD3 UR4, UPT, UPT, UR4, 0x1, URZ ;  /* 0x0000000104047890 */ /* 0x001fcc000fffe0ff */
[----:B------:R-:W-:-:S04]  /*00b0*/  I2FP.F32.S32 R3, UR4 ;  /* 0x0000000400037c45 */ /* 0x000fc80008201400 */
[----:B------:R-:W0:Y:S01]  /*00c0*/  MUFU.RCP R2, R3 ;  /* 0x0000000300027308 */ /* 0x000e220000001000 */
[----:B------:R-:W1:Y:S07]  /*00d0*/  LDCU UR4, c[0x0][0x3ac] ;  /* 0x00007580ff0477ac */ /* 0x000e6e0008000800 */
[----:B------:R-:W2:Y:S01]  /*00e0*/  FCHK P0, R6, R3 ;  /* 0x0000000306007302 */ /* 0x000ea20000000000 */
[----:B0-----:R-:W-:Y:S01]  /*00f0*/  FFMA R7, -R3, R2, 1 ;  /* 0x3f80000003077423 */ /* 0x001fe20000000102 */
[----:B-1----:R-:W-:-:S03]  /*0100*/  UISETP.GT.AND UP0, UPT, UR4, URZ, UPT ;  /* 0x000000ff0400728c */ /* 0x002fc6000bf04270 */
[----:B------:R-:W-:-:S04]  /*0110*/  FFMA R2, R2, R7, R2 ;  /* 0x0000000702027223 */ /* 0x000fc80000000002 */
[----:B------:R-:W-:-:S04]  /*0120*/  FFMA R7, R2, 2, RZ ;  /* 0x4000000002077823 */ /* 0x000fc800000000ff */
[----:B------:R-:W-:-:S04]  /*0130*/  FFMA R0, -R3, R7, 2 ;  /* 0x4000000003007423 */ /* 0x000fc80000000107 */
[----:B------:R-:W-:Y:S01]  /*0140*/  FFMA R2, R2, R0, R7 ;  /* 0x0000000002027223 */ /* 0x000fe20000000007 */
[----:B--2---:R-:W-:Y:S06]  /*0150*/  @!P0 BRA `(.L_x_0) ;  /* 0x00000000000c8947 */ /* 0x004fec0003800000 */
[----:B------:R-:W-:-:S07]  /*0160*/  MOV R8, 0x180 ;  /* 0x0000018000087802 */ /* 0x000fce0000000f00 */
[----:B------:R-:W-:Y:S05]  /*0170*/  CALL.REL.NOINC `($__internal_1_$__cuda_sm3x_div_rn_noftz_f32_slowpath) ;  /* 0x0000002c00687944 */ /* 0x000fea0003c00000 */
[----:B------:R-:W-:-:S07]  /*0180*/  IMAD.MOV.U32 R2, RZ, RZ, R7 ;  /* 0x000000ffff027224 */ /* 0x000fce00078e0007 */
.L_x_0:
[----:B------:R-:W0:Y:S02]  /*0190*/  LDCU UR4, c[0x0][0x3b4] ;  /* 0x00007680ff0477ac */ /* 0x000e240008000800 */
[----:B0-----:R-:W-:-:S06]  /*01a0*/  UIADD3 UR4, UPT, UPT, UR4, 0x1, URZ ;  /* 0x0000000104047890 */ /* 0x001fcc000fffe0ff */
[----:B------:R-:W-:-:S04]  /*01b0*/  I2FP.F32.S32 R7, UR4 ;  /* 0x0000000400077c45 */ /* 0x000fc80008201400 */
[----:B------:R-:W0:Y:S08]  /*01c0*/  MUFU.RCP R0, R7 ;  /* 0x0000000700007308 */ /* 0x000e300000001000 */
[----:B------:R-:W1:Y:S01]  /*01d0*/  FCHK P0, R6, R7 ;  /* 0x0000000706007302 */ /* 0x000e620000000000 */
[----:B0-----:R-:W-:-:S04]  /*01e0*/  FFMA R3, -R7, R0, 1 ;  /* 0x3f80000007037423 */ /* 0x001fc80000000100 */
[----:B------:R-:W-:-:S04]  /*01f0*/  FFMA R3, R0, R3, R0 ;  /* 0x0000000300037223 */ /* 0x000fc80000000000 */
[----:B------:R-:W-:-:S04]  /*0200*/  FFMA R0, R3, 2, RZ ;  /* 0x4000000003007823 */ /* 0x000fc800000000ff */
[----:B------:R-:W-:-:S04]  /*0210*/  FFMA R9, -R7, R0, 2 ;  /* 0x4000000007097423 */ /* 0x000fc80000000100 */
[----:B------:R-:W-:Y:S01]  /*0220*/  FFMA R3, R3, R9, R0 ;  /* 0x0000000903037223 */ /* 0x000fe20000000000 */
[----:B-1----:R-:W-:Y:S06]  /*0230*/  @!P0 BRA `(.L_x_1) ;  /* 0x0000000000108947 */ /* 0x002fec0003800000 */
[----:B------:R-:W-:Y:S01]  /*0240*/  IMAD.MOV.U32 R3, RZ, RZ, R7 ;  /* 0x000000ffff037224 */ /* 0x000fe200078e0007 */
[----:B------:R-:W-:-:S07]  /*0250*/  MOV R8, 0x270 ;  /* 0x0000027000087802 */ /* 0x000fce0000000f00 */
[----:B------:R-:W-:Y:S05]  /*0260*/  CALL.REL.NOINC `($__internal_1_$__cuda_sm3x_div_rn_noftz_f32_slowpath) ;  /* 0x0000002c002c7944 */ /* 0x000fea0003c00000 */
[----:B------:R-:W-:-:S07]  /*0270*/  IMAD.MOV.U32 R3, RZ, RZ, R7 ;  /* 0x000000ffff037224 */ /* 0x000fce00078e0007 */
.L_x_1:
[----:B------:R-:W0:Y:S01]  /*0280*/  LDC R9, c[0x0][0x3a8] ;  /* 0x0000ea00ff097b82 */ /* 0x000e220000000800 */
[----:B------:R-:W1:Y:S01]  /*0290*/  LDCU UR4, c[0x0][0x370] ;  /* 0x00006e00ff0477ac */ /* 0x000e620008000800 */
[----:B------:R-:W2:Y:S01]  /*02a0*/  LDCU.64 UR8, c[0x0][0x358] ;  /* 0x00006b00ff0877ac */ /* 0x000ea20008000a00 */
[----:B-1----:R-:W-:Y:S01]  /*02b0*/  IMAD R5, R5, UR4, RZ ;  /* 0x0000000405057c24 */ /* 0x002fe2000f8e02ff */
[----:B0-----:R-:W-:Y:S01]  /*02c0*/  SHF.R.S32.HI R6, RZ, 0x1f, R9 ;  /* 0x0000001fff067819 */ /* 0x001fe20000011409 */
[----:B--2---:R-:W-:Y:S06]  /*02d0*/  BRA.U UP0, `(.L_x_2) ;  /* 0x0000000d00307547 */ /* 0x004fec000b800000 */
.L_x_10:
[----:B0-----:R-:W0:Y:S08]  /*02e0*/  LDC.64 R8, c[0x0][0x3a0] ;  /* 0x0000e800ff087b82 */ /* 0x001e300000000a00 */
[----:B------:R-:W1:Y:S01]  /*02f0*/  LDC R0, c[0x0][0x3ac] ;  /* 0x0000eb00ff007b82 */ /* 0x000e620000000800 */
[----:B0-----:R-:W-:-:S05]  /*0300*/  IMAD.WIDE R8, R4, 0x4, R8 ;  /* 0x0000000404087825 */ /* 0x001fca00078e0208 */
[----:B------:R-:W1:Y:S01]  /*0310*/  LDG.E.CONSTANT R7, desc[UR8][R8.64] ;  /* 0x0000000808077981 */ /* 0x000e62000c1e9900 */
[----:B------:R-:W-:Y:S01]  /*0320*/  BSSY.RECONVERGENT B0, `(.L_x_3) ;  /* 0x00000c2000007945 */ /* 0x000fe20003800200 */
[----:B-1----:R-:W-:-:S04]  /*0330*/  ISETP.GE.AND P0, PT, R7, R0, PT ;  /* 0x000000000700720c */ /* 0x002fc80003f06270 */
[----:B------:R-:W-:-:S13]  /*0340*/  ISETP.LT.OR P0, PT, R7, RZ, P0 ;  /* 0x000000ff0700720c */ /* 0x000fda0000701670 */
[----:B------:R-:W-:Y:S05]  /*0350*/  @P0 BRA `(.L_x_4) ;  /* 0x0000000800f80947 */ /* 0x000fea0003800000 */
[----:B------:R-:W-:-:S05]  /*0360*/  VIADD R9, R7, 0x1 ;  /* 0x0000000107097836 */ /* 0x000fca0000000000 */
[----:B------:R-:W-:-:S13]  /*0370*/  ISETP.GE.AND P0, PT, R9, R0, PT ;  /* 0x000000000900720c */ /* 0x000fda0003f06270 */
[----:B------:R-:W-:Y:S05]  /*0380*/  @P0 BRA `(.L_x_4) ;  /* 0x0000000800ec0947 */ /* 0x000fea0003800000 */
[----:B------:R-:W0:Y:S01]  /*0390*/  LDCU UR10, c[0x0][0x3a8] ;  /* 0x00007500ff0a77ac */ /* 0x000e220008000800 */
[--C-:B------:R-:W-:Y:S01]  /*03a0*/  SHF.R.S32.HI R17, RZ, 0x1f, R4.reuse ;  /* 0x0000001fff117819 */ /* 0x100fe20000011404 */
[----:B------:R-:W-:Y:S01]  /*03b0*/  IMAD.MOV.U32 R16, RZ, RZ, R4 ;  /* 0x000000ffff107224 */ /* 0x000fe200078e0004 */
[----:B------:R-:W1:Y:S01]  /*03c0*/  LDCU.128 UR4, c[0x0][0x380] ;  /* 0x00007000ff0477ac */ /* 0x000e620008000c00 */
[----:B------:R-:W2:Y:S02]  /*03d0*/  LDCU.128 UR12, c[0x0][0x390] ;  /* 0x00007200ff0c77ac */ /* 0x000ea40008000c00 */
[----:B0-----:R-:W-:-:S04]  /*03e0*/  IMAD.WIDE.U32 R10, R7, UR10, R16 ;  /* 0x0000000a070a7c25 */ /* 0x001fc8000f8e0010 */
[----:B------:R-:W-:-:S04]  /*03f0*/  IMAD.WIDE.U32 R12, R9, UR10, R16 ;  /* 0x0000000a090c7c25 */ /* 0x000fc8000f8e0010 */
[-C--:B------:R-:W-:Y:S02]  /*0400*/  IMAD R11, R7, R6.reuse, R11 ;  /* 0x00000006070b7224 */ /* 0x080fe400078e020b */
[----:B------:R-:W-:Y:S02]  /*0410*/  IMAD R9, R9, R6, R13 ;  /* 0x0000000609097224 */ /* 0x000fe400078e020d */
[C---:B------:R-:W-:Y:S01]  /*0420*/  IMAD.SHL.U32 R18, R10.reuse, 0x4, RZ ;  /* 0x000000040a127824 */ /* 0x040fe200078e00ff */
[----:B------:R-:W-:Y:S01]  /*0430*/  SHF.L.U64.HI R0, R10, 0x2, R11 ;  /* 0x000000020a007819 */ /* 0x000fe2000001020b */
[C---:B------:R-:W-:Y:S01]  /*0440*/  IMAD.SHL.U32 R8, R12.reuse, 0x4, RZ ;  /* 0x000000040c087824 */ /* 0x040fe200078e00ff */
[----:B------:R-:W-:Y:S02]  /*0450*/  SHF.L.U64.HI R9, R12, 0x2, R9 ;  /* 0x000000020c097819 */ /* 0x000fe40000010209 */
[----:B-1----:R-:W-:Y:S02]  /*0460*/  IADD3 R10, P0, PT, R18, UR4, RZ ;  /* 0x00000004120a7c10 */ /* 0x002fe4000ff1e0ff */
[----:B------:R-:W-:-:S02]  /*0470*/  IADD3 R20, P3, PT, R8, UR4, RZ ;  /* 0x0000000408147c10 */ /* 0x000fc4000ff7e0ff */
[----:B------:R-:W-:Y:S02]  /*0480*/  IADD3 R14, P1, PT, R18, UR6, RZ ;  /* 0x00000006120e7c10 */ /* 0x000fe4000ff3e0ff */
[----:B------:R-:W-:Y:S02]  /*0490*/  IADD3 R22, P4, PT, R8, UR6, RZ ;  /* 0x0000000608167c10 */ /* 0x000fe4000ff9e0ff */
[C---:B------:R-:W-:Y:S02]  /*04a0*/  IADD3.X R11, PT, PT, R0.reuse, UR5, RZ, P0, !PT ;  /* 0x00000005000b7c10 */ /* 0x040fe400087fe4ff */
[C---:B------:R-:W-:Y:S02]  /*04b0*/  IADD3.X R21, PT, PT, R9.reuse, UR5, RZ, P3, !PT ;  /* 0x0000000509157c10 */ /* 0x040fe40009ffe4ff */
[----:B------:R-:W-:Y:S01]  /*04c0*/  IADD3.X R15, PT, PT, R0, UR7, RZ, P1, !PT ;  /* 0x00000007000f7c10 */ /* 0x000fe20008ffe4ff */
[----:B------:R-:W3:Y:S01]  /*04d0*/  LDG.E.CONSTANT R30, desc[UR8][R10.64] ;  /* 0x000000080a1e7981 */ /* 0x000ee2000c1e9900 */
[----:B------:R-:W-:-:S02]  /*04e0*/  IADD3.X R23, PT, PT, R9, UR7, RZ, P4, !PT ;  /* 0x0000000709177c10 */ /* 0x000fc4000a7fe4ff */
[----:B--2---:R-:W-:Y:S01]  /*04f0*/  IADD3 R18, P2, PT, R18, UR12, RZ ;  /* 0x0000000c12127c10 */ /* 0x004fe2000ff5e0ff */
[----:B------:R-:W2:Y:S01]  /*0500*/  LDG.E.CONSTANT R14, desc[UR8][R14.64] ;  /* 0x000000080e0e7981 */ /* 0x000ea2000c1e9900 */
[----:B------:R-:W-:Y:S02]  /*0510*/  IADD3 R26, P0, PT, R8, UR12, RZ ;  /* 0x0000000c081a7c10 */ /* 0x000fe4000ff1e0ff */
[----:B------:R-:W-:Y:S01]  /*0520*/  IADD3.X R19, PT, PT, R0, UR13, RZ, P2, !PT ;  /* 0x0000000d00137c10 */ /* 0x000fe200097fe4ff */
[----:B------:R-:W4:Y:S01]  /*0530*/  LDG.E.CONSTANT R34, desc[UR8][R20.64] ;  /* 0x0000000814227981 */ /* 0x000f22000c1e9900 */
[----:B------:R-:W-:-:S03]  /*0540*/  IADD3.X R27, PT, PT, R9, UR13, RZ, P0, !PT ;  /* 0x0000000d091b7c10 */ /* 0x000fc600087fe4ff */
[----:B------:R-:W5:Y:S04]  /*0550*/  LDG.E.CONSTANT R35, desc[UR8][R22.64] ;  /* 0x0000000816237981 */ /* 0x000f68000c1e9900 */
[----:B------:R0:W5:Y:S04]  /*0560*/  LDG.E.CONSTANT R31, desc[UR8][R18.64] ;  /* 0x00000008121f7981 */ /* 0x000168000c1e9900 */
[----:B------:R-:W5:Y:S01]  /*0570*/  LDG.E.CONSTANT R26, desc[UR8][R26.64] ;  /* 0x000000081a1a7981 */ /* 0x000f62000c1e9900 */
[----:B------:R-:W-:-:S04]  /*0580*/  IADD3 R28, P0, PT, R8, UR14, RZ ;  /* 0x0000000e081c7c10 */ /* 0x000fc8000ff1e0ff */
[----:B------:R-:W-:-:S05]  /*0590*/  IADD3.X R29, PT, PT, R9, UR15, RZ, P0, !PT ;  /* 0x0000000f091d7c10 */ /* 0x000fca00087fe4ff */
[----:B------:R-:W5:Y:S01]  /*05a0*/  LDG.E.CONSTANT R0, desc[UR8][R28.64] ;  /* 0x000000081c007981 */ /* 0x000f62000c1e9900 */
[----:B------:R-:W-:Y:S01]  /*05b0*/  BSSY.RECONVERGENT B1, `(.L_x_5) ;  /* 0x000002a000017945 */ /* 0x000fe20003800200 */
[----:B---3--:R-:W-:Y:S08]  /*05c0*/  F2F.F64.F32 R12, R30 ;  /* 0x0000001e000c7310 */ /* 0x008ff00000201800 */
[----:B--2---:R-:W0:Y:S08]  /*05d0*/  F2F.F64.F32 R14, R14 ;  /* 0x0000000e000e7310 */ /* 0x004e300000201800 */
[----:B----4-:R-:W-:Y:S08]  /*05e0*/  F2F.F64.F32 R24, R34 ;  /* 0x0000002200187310 */ /* 0x010ff00000201800 */
[----:B-----5:R-:W1:Y:S01]  /*05f0*/  F2F.F64.F32 R20, R35 ;  /* 0x0000002300147310 */ /* 0x020e620000201800 */
[----:B0-----:R-:W-:-:S07]  /*0600*/  DADD R18, R12, R14 ;  /* 0x000000000c127229 */ /* 0x001fce000000000e */
[----:B------:R-:W0:Y:S08]  /*0610*/  F2F.F64.F32 R10, R31 ;  /* 0x0000001f000a7310 */ /* 0x000e300000201800 */
[----:B------:R-:W2:Y:S01]  /*0620*/  F2F.F64.F32 R32, R26 ;  /* 0x0000001a00207310 */ /* 0x000ea20000201800 */
[----:B-1----:R-:W-:Y:S02]  /*0630*/  DADD R22, R24, R20 ;  /* 0x0000000018167229 */ /* 0x002fe40000000014 */
[----:B------:R-:W-:-:S02]  /*0640*/  DADD R12, R12, -R14 ;  /* 0x000000000c0c7229 */ /* 0x000fc4000000080e */
[----:B0-----:R-:W-:-:S04]  /*0650*/  DADD R10, R10, R18 ;  /* 0x000000000a0a7229 */ /* 0x001fc80000000012 */
[----:B--2---:R-:W-:Y:S02]  /*0660*/  DADD R32, R32, R22 ;  /* 0x0000000020207229 */ /* 0x004fe40000000016 */
[----:B------:R-:W-:-:S06]  /*0670*/  DADD R24, R24, -R20 ;  /* 0x0000000018187229 */ /* 0x000fcc0000000814 */
[----:B------:R-:W-:-:S06]  /*0680*/  DSETP.NE.AND P0, PT, R32, R10, PT ;  /* 0x0000000a2000722a */ /* 0x000fcc0003f05000 */
[----:B------:R-:W-:Y:S02]  /*0690*/  FSEL R22, R12, RZ, P0 ;  /* 0x000000ff0c167208 */ /* 0x000fe40000000000 */
[----:B------:R-:W-:-:S06]  /*06a0*/  FSEL R23, R13, RZ, P0 ;  /* 0x000000ff0d177208 */ /* 0x000fcc0000000000 */
[----:B------:R-:W-:-:S06]  /*06b0*/  DADD R22, R24, R22 ;  /* 0x0000000018167229 */ /* 0x000fcc0000000016 */
[----:B------:R-:W0:Y:S01]  /*06c0*/  MUFU.RCP64H R13, R23 ;  /* 0x00000017000d7308 */ /* 0x000e220000001800 */
[----:B------:R-:W-:-:S06]  /*06d0*/  IMAD.MOV.U32 R12, RZ, RZ, 0x1 ;  /* 0x00000001ff0c7424 */ /* 0x000fcc00078e00ff */
[----:B0-----:R-:W-:-:S08]  /*06e0*/  DFMA R14, -R22, R12, 1 ;  /* 0x3ff00000160e742b */ /* 0x001fd0000000010c */
[----:B------:R-:W-:-:S08]  /*06f0*/  DFMA R14, R14, R14, R14 ;  /* 0x0000000e0e0e722b */ /* 0x000fd0000000000e */
[----:B------:R-:W-:-:S08]  /*0700*/  DFMA R14, R12, R14, R12 ;  /* 0x0000000e0c0e722b */ /* 0x000fd0000000000c */
[----:B------:R-:W-:-:S08]  /*0710*/  DFMA R12, -R22, R14, 1 ;  /* 0x3ff00000160c742b */ /* 0x000fd0000000010e */
[----:B------:R-:W-:-:S08]  /*0720*/  DFMA R12, R14, R12, R14 ;  /* 0x0000000c0e0c722b */ /* 0x000fd0000000000e */
[----:B------:R-:W-:-:S08]  /*0730*/  DMUL R40, R24, R12 ;  /* 0x0000000c18287228 */ /* 0x000fd00000000000 */
[----:B------:R-:W-:-:S08]  /*0740*/  DFMA R14, -R22, R40, R24 ;  /* 0x00000028160e722b */ /* 0x000fd00000000118 */
[----:B------:R-:W-:Y:S01]  /*0750*/  DFMA R40, R12, R14, R40 ;  /* 0x0000000e0c28722b */ /* 0x000fe20000000028 */
[----:B------:R-:W-:Y:S01]  /*0760*/  FSETP.GEU.AND P3, PT, |R25|, 6.5827683646048100446e-37, PT ;  /* 0x036000001900780b */ /* 0x000fe20003f6e200 */
[----:B------:R-:W-:-:S08]  /*0770*/  DSETP.GEU.AND P0, PT, R32, R10, PT ;  /* 0x0000000a2000722a */ /* 0x000fd00003f0e000 */
[----:B------:R-:W-:Y:S01]  /*0780*/  FFMA R12, RZ, R23, R41 ;  /* 0x00000017ff0c7223 */ /* 0x000fe20000000029 */
[----:B------:R-:W-:-:S04]  /*0790*/  DSETP.GT.AND P1, PT, R32, R10, PT ;  /* 0x0000000a2000722a */ /* 0x000fc80003f24000 */
[----:B------:R-:W-:Y:S01]  /*07a0*/  FSETP.GT.AND P2, PT, |R12|, 1.469367938527859385e-39, PT ;  /* 0x001000000c00780b */ /* 0x000fe20003f44200 */
[----:B------:R0:W1:Y:S01]  /*07b0*/  F2F.F64.F32 R10, R0 ;  /* 0x00000000000a7310 */ /* 0x0000620000201800 */
[----:B------:R-:W-:Y:S01]  /*07c0*/  SEL R14, RZ, 0xffffffff, !P0 ;  /* 0xffffffffff0e7807 */ /* 0x000fe20004000000 */
[----:B------:R-:W-:Y:S02]  /*07d0*/  IMAD.MOV.U32 R30, RZ, RZ, R24 ;  /* 0x000000ffff1e7224 */ /* 0x000fe400078e0018 */
[----:B------:R-:W-:Y:S01]  /*07e0*/  IMAD.MOV.U32 R31, RZ, RZ, R25 ;  /* 0x000000ffff1f7224 */ /* 0x000fe200078e0019 */
[----:B------:R-:W-:Y:S01]  /*07f0*/  SEL R14, R14, 0x1, !P1 ;  /* 0x000000010e0e7807 */ /* 0x000fe20004800000 */
[----:B------:R-:W-:Y:S02]  /*0800*/  IMAD.MOV.U32 R18, RZ, RZ, R22 ;  /* 0x000000ffff127224 */ /* 0x000fe400078e0016 */
[----:B------:R-:W-:-:S04]  /*0810*/  IMAD.MOV.U32 R19, RZ, RZ, R23 ;  /* 0x000000ffff137224 */ /* 0x000fc800078e0017 */
[----:B0-----:R-:W-:Y:S05]  /*0820*/  @P2 BRA P3, `(.L_x_6) ;  /* 0x0000000000082947 */ /* 0x001fea0001800000 */
[----:B------:R-:W-:-:S07]  /*0830*/  MOV R0, 0x850 ;  /* 0x0000085000007802 */ /* 0x000fce0000000f00 */
[----:B-1----:R-:W-:Y:S05]  /*0840*/  CALL.REL.NOINC `($__internal_0_$__cuda_sm20_div_rn_f64_full) ;  /* 0x0000002000487944 */ /* 0x002fea0003c00000 */
.L_x_6:
[----:B------:R-:W-:Y:S05]  /*0850*/  BSYNC.RECONVERGENT B1 ;  /* 0x0000000000017941 */ /* 0x000fea0003800200 */
.L_x_5:
[----:B------:R-:W0:Y:S01]  /*0860*/  LDCU.64 UR4, c[0x0][0x3b8] ;  /* 0x00007700ff0477ac */ /* 0x000e220008000a00 */
[----:B------:R-:W-:Y:S02]  /*0870*/  IMAD.MOV.U32 R12, RZ, RZ, 0x0 ;  /* 0x00000000ff0c7424 */ /* 0x000fe400078e00ff */
[----:B------:R-:W-:Y:S02]  /*0880*/  IMAD.MOV.U32 R13, RZ, RZ, 0x40000000 ;  /* 0x40000000ff0d7424 */ /* 0x000fe400078e00ff */
[----:B------:R-:W-:-:S04]  /*0890*/  VIADD R7, R7, 0x2 ;  /* 0x0000000207077836 */ /* 0x000fc80000000000 */
[----:B------:R-:W-:-:S08]  /*08a0*/  DFMA R40, R40, R12, -1 ;  /* 0xbff000002828742b */ /* 0x000fd0000000000c */
[----:B-1----:R-:W-:Y:S01]  /*08b0*/  DMUL R10, R10, |R40| ;  /* 0x400000280a0a7228 */ /* 0x002fe20000000000 */
[----:B0-----:R-:W-:Y:S01]  /*08c0*/  IADD3 R8, P0, PT, R8, UR4, RZ ;  /* 0x0000000408087c10 */ /* 0x001fe2000ff1e0ff */
[----:B------:R-:W0:Y:S03]  /*08d0*/  LDCU UR4, c[0x0][0x3ac] ;  /* 0x00007580ff0477ac */ /* 0x000e260008000800 */
[----:B------:R-:W-:-:S03]  /*08e0*/  IADD3.X R9, PT, PT, R9, UR5, RZ, P0, !PT ;  /* 0x0000000509097c10 */ /* 0x000fc600087fe4ff */
[----:B------:R-:W-:Y:S02]  /*08f0*/  DMUL R10, R10, 100 ;  /* 0x405900000a0a7828 */ /* 0x000fe40000000000 */
[----:B------:R1:W-:Y:S06]  /*0900*/  STG.E desc[UR8][R8.64], RZ ;  /* 0x000000ff08007986 */ /* 0x0003ec000c101908 */
[----:B------:R-:W-:Y:S01]  /*0910*/  DADD R12, -RZ, -R10 ;  /* 0x00000000ff0c7229 */ /* 0x000fe2000000090a */
[----:B0-----:R-:W-:-:S09]  /*0920*/  ISETP.GE.U32.AND P0, PT, R7, UR4, PT ;  /* 0x0000000407007c0c */ /* 0x001fd2000bf06070 */
[----:B------:R-:W-:Y:S02]  /*0930*/  FSEL R20, R10, R12, P1 ;  /* 0x0000000c0a147208 */ /* 0x000fe40000800000 */
[----:B------:R-:W-:Y:S02]  /*0940*/  FSEL R21, R11, R13, P1 ;  /* 0x0000000d0b157208 */ /* 0x000fe40000800000 */
[----:B-1----:R-:W-:Y:S05]  /*0950*/  @P0 BRA `(.L_x_4) ;  /* 0x0000000400780947 */ /* 0x002fea0003800000 */
[----:B------:R-:W0:Y:S01]  /*0960*/  F2F.F32.F64 R12, R20 ;  /* 0x00000014000c7310 */ /* 0x000e220000301000 */
[----:B------:R-:W-:Y:S02]  /*0970*/  IMAD.MOV.U32 R13, RZ, RZ, R7 ;  /* 0x000000ffff0d7224 */ /* 0x000fe400078e0007 */
[----:B0-----:R-:W-:-:S07]  /*0980*/  IMAD.MOV.U32 R11, RZ, RZ, R12 ;  /* 0x000000ffff0b7224 */ /* 0x001fce00078e000c */
.L_x_9:
[----:B0-----:R-:W0:Y:S01]  /*0990*/  LDCU UR4, c[0x0][0x3a8] ;  /* 0x00007500ff0477ac */ /* 0x001e220008000800 */
[----:B------:R-:W-:Y:S02]  /*09a0*/  IMAD.MOV.U32 R8, RZ, RZ, R4 ;  /* 0x000000ffff087224 */ /* 0x000fe400078e0004 */
[----:B------:R-:W-:Y:S01]  /*09b0*/  IMAD.MOV.U32 R9, RZ, RZ, R17 ;  /* 0x000000ffff097224 */ /* 0x000fe200078e0011 */
[----:B------:R-:W1:Y:S01]  /*09c0*/  LDCU.128 UR12, c[0x0][0x380] ;  /* 0x00007000ff0c77ac */ /* 0x000e620008000c00 */
[----:B------:R-:W2:Y:S01]  /*09d0*/  LDCU.128 UR16, c[0x0][0x390] ;  /* 0x00007200ff1077ac */ /* 0x000ea20008000c00 */
[----:B0-----:R-:W-:-:S04]  /*09e0*/  IMAD.WIDE.U32 R8, R13, UR4, R8 ;  /* 0x000000040d087c25 */ /* 0x001fc8000f8e0008 */
[----:B------:R-:W-:Y:S02]  /*09f0*/  IMAD R9, R13, R6, R9 ;  /* 0x000000060d097224 */ /* 0x000fe400078e0209 */
[----:B------:R-:W-:-:S03]  /*0a00*/  IMAD.SHL.U32 R10, R8, 0x4, RZ ;  /* 0x00000004080a7824 */ /* 0x000fc600078e00ff */
[----:B------:R-:W-:Y:S02]  /*0a10*/  SHF.L.U64.HI R9, R8, 0x2, R9 ;  /* 0x0000000208097819 */ /* 0x000fe40000010209 */
[C---:B-1----:R-:W-:Y:S02]  /*0a20*/  IADD3 R26, P0, PT, R10.reuse, UR12, RZ ;  /* 0x0000000c0a1a7c10 */ /* 0x042fe4000ff1e0ff */
[C---:B------:R-:W-:Y:S02]  /*0a30*/  IADD3 R28, P1, PT, R10.reuse, UR14, RZ ;  /* 0x0000000e0a1c7c10 */ /* 0x040fe4000ff3e0ff */
[C---:B------:R-:W-:Y:S02]  /*0a40*/  IADD3.X R27, PT, PT, R9.reuse, UR13, RZ, P0, !PT ;  /* 0x0000000d091b7c10 */ /* 0x040fe400087fe4ff */
[C---:B------:R-:W-:Y:S02]  /*0a50*/  IADD3.X R29, PT, PT, R9.reuse, UR15, RZ, P1, !PT ;  /* 0x0000000f091d7c10 */ /* 0x040fe40008ffe4ff */
[----:B--2---:R-:W-:Y:S01]  /*0a60*/  IADD3 R34, P0, PT, R10, UR16, RZ ;  /* 0x000000100a227c10 */ /* 0x004fe2000ff1e0ff */
[----:B------:R-:W2:Y:S04]  /*0a70*/  LDG.E.CONSTANT R20, desc[UR8][R26.64] ;  /* 0x000000081a147981 */ /* 0x000ea8000c1e9900 */
[----:B------:R-:W3:Y:S01]  /*0a80*/  LDG.E.CONSTANT R22, desc[UR8][R28.64] ;  /* 0x000000081c167981 */ /* 0x000ee2000c1e9900 */
[----:B------:R-:W-:-:S05]  /*0a90*/  IADD3.X R35, PT, PT, R9, UR17, RZ, P0, !PT ;  /* 0x0000001109237c10 */ /* 0x000fca00087fe4ff */
[----:B------:R-:W4:Y:S01]  /*0aa0*/  LDG.E.CONSTANT R34, desc[UR8][R34.64] ;  /* 0x0000000822227981 */ /* 0x000f22000c1e9900 */
[----:B------:R-:W-:-:S04]  /*0ab0*/  IADD3 R36, P0, PT, R10, UR18, RZ ;  /* 0x000000120a247c10 */ /* 0x000fc8000ff1e0ff */
[----:B------:R-:W-:-:S05]  /*0ac0*/  IADD3.X R37, PT, PT, R9, UR19, RZ, P0, !PT ;  /* 0x0000001309257c10 */ /* 0x000fca00087fe4ff */
[----:B------:R0:W5:Y:S01]  /*0ad0*/  LDG.E.CONSTANT R8, desc[UR8][R36.64] ;  /* 0x0000000824087981 */ /* 0x000162000c1e9900 */
[----:B------:R-:W-:Y:S01]  /*0ae0*/  ISETP.NE.AND P0, PT, R14, 0x1, PT ;  /* 0x000000010e00780c */ /* 0x000fe20003f05270 */
[----:B------:R-:W-:Y:S01]  /*0af0*/  BSSY.RECONVERGENT B1, `(.L_x_7) ;  /* 0x0000027000017945 */ /* 0x000fe20003800200 */
[----:B--2---:R-:W-:Y:S08]  /*0b00*/  F2F.F64.F32 R20, R20 ;  /* 0x0000001400147310 */ /* 0x004ff00000201800 */
[----:B---3--:R-:W1:Y:S08]  /*0b10*/  F2F.F64.F32 R22, R22 ;  /* 0x0000001600167310 */ /* 0x008e700000201800 */
[----:B----4-:R-:W2:Y:S01]  /*0b20*/  F2F.F64.F32 R42, R34 ;  /* 0x00000022002a7310 */ /* 0x010ea20000201800 */
[----:B-1----:R-:W-:-:S08]  /*0b30*/  DADD R24, R20, R22 ;  /* 0x0000000014187229 */ /* 0x002fd00000000016 */
[----:B--2---:R-:W-:-:S08]  /*0b40*/  DADD R42, R42, R24 ;  /* 0x000000002a2a7229 */ /* 0x004fd00000000018 */
[----:B------:R-:W-:-:S14]  /*0b50*/  DSETP.GT.AND P0, PT, R42, R32, P0 ;  /* 0x000000202a00722a */ /* 0x000fdc0000704000 */
[----:B------:R-:W-:Y:S01]  /*0b60*/  @!P0 ISETP.NE.AND P1, PT, R14, RZ, PT ;  /* 0x000000ff0e00820c */ /* 0x000fe20003f25270 */
[----:B------:R-:W-:Y:S02]  /*0b70*/  @!P0 DSETP.GEU.AND P2, PT, R42, R32, PT ;  /* 0x000000202a00822a */ /* 0x000fe40003f4e000 */
[----:B------:R-:W-:Y:S01]  /*0b80*/  DADD R32, R20, -R22 ;  /* 0x0000000014207229 */ /* 0x000fe20000000816 */
[-C--:B------:R-:W-:Y:S02]  /*0b90*/  @!P0 FSEL R7, R30, R18.reuse, P1 ;  /* 0x000000121e078208 */ /* 0x080fe40000800000 */
[-C--:B------:R-:W-:Y:S02]  /*0ba0*/  @!P0 FSEL R15, R31, R19.reuse, P1 ;  /* 0x000000131f0f8208 */ /* 0x080fe40000800000 */
[----:B------:R-:W-:Y:S01]  /*0bb0*/  @!P0 FSEL R0, R7, R18, !P2 ;  /* 0x0000001207008208 */ /* 0x000fe20005000000 */
[----:B------:R-:W-:Y:S01]  /*0bc0*/  IMAD.MOV.U32 R18, RZ, RZ, 0x1 ;  /* 0x00000001ff127424 */ /* 0x000fe200078e00ff */
[----:B------:R-:W-:Y:S01]  /*0bd0*/  @!P0 FSEL R19, R15, R19, !P2 ;  /* 0x000000130f138208 */ /* 0x000fe20005000000 */
[----:B------:R-:W-:Y:S01]  /*0be0*/  IMAD.MOV.U32 R7, RZ, RZ, 0x1 ;  /* 0x00000001ff077424 */ /* 0x000fe200078e00ff */
[----:B------:R-:W-:Y:S01]  /*0bf0*/  @!P0 SEL R7, R14, RZ, P2 ;  /* 0x000000ff0e078207 */ /* 0x000fe20001000000 */
[----:B------:R-:W-:Y:S01]  /*0c00*/  @!P0 IMAD.MOV.U32 R30, RZ, RZ, R0 ;  /* 0x000000ffff1e8224 */ /* 0x000fe200078e0000 */
[----:B------:R-:W-:Y:S01]  /*0c10*/  FSETP.GEU.AND P3, PT, |R33|, 6.5827683646048100446e-37, PT ;  /* 0x036000002100780b */ /* 0x000fe20003f6e200 */
[----:B------:R-:W-:-:S06]  /*0c20*/  @!P0 IMAD.MOV.U32 R31, RZ, RZ, R19 ;  /* 0x000000ffff1f8224 */ /* 0x000fcc00078e0013 */
[----:B------:R-:W-:-:S06]  /*0c30*/  DADD R22, R32, R30 ;  /* 0x0000000020167229 */ /* 0x000fcc000000001e */
[----:B------:R-:W1:Y:S02]  /*0c40*/  MUFU.RCP64H R19, R23 ;  /* 0x0000001700137308 */ /* 0x000e640000001800 */
[----:B-1----:R-:W-:-:S08]  /*0c50*/  DFMA R20, -R22, R18, 1 ;  /* 0x3ff000001614742b */ /* 0x002fd00000000112 */
[----:B------:R-:W-:-:S08]  /*0c60*/  DFMA R20, R20, R20, R20 ;  /* 0x000000141414722b */ /* 0x000fd00000000014 */
[----:B------:R-:W-:-:S08]  /*0c70*/  DFMA R20, R18, R20, R18 ;  /* 0x000000141214722b */ /* 0x000fd00000000012 */
[----:B------:R-:W-:-:S08]  /*0c80*/  DFMA R18, -R22, R20, 1 ;  /* 0x3ff000001612742b */ /* 0x000fd00000000114 */
[----:B------:R-:W-:-:S08]  /*0c90*/  DFMA R18, R20, R18, R20 ;  /* 0x000000121412722b */ /* 0x000fd00000000014 */
[----:B------:R-:W-:-:S08]  /*0ca0*/  DMUL R40, R32, R18 ;  /* 0x0000001220287228 */ /* 0x000fd00000000000 */
[----:B------:R-:W-:-:S08]  /*0cb0*/  DFMA R20, -R22, R40, R32 ;  /* 0x000000281614722b */ /* 0x000fd00000000120 */
[----:B------:R-:W-:Y:S01]  /*0cc0*/  DFMA R40, R18, R20, R40 ;  /* 0x000000141228722b */ /* 0x000fe20000000028 */
[----:B------:R-:W-:Y:S02]  /*0cd0*/  IMAD.MOV.U32 R18, RZ, RZ, R22 ;  /* 0x000000ffff127224 */ /* 0x000fe400078e0016 */
[----:B------:R-:W-:-:S07]  /*0ce0*/  IMAD.MOV.U32 R19, RZ, RZ, R23 ;  /* 0x000000ffff137224 */ /* 0x000fce00078e0017 */
[----:B------:R-:W-:-:S05]  /*0cf0*/  FFMA R0, RZ, R23, R41 ;  /* 0x00000017ff007223 */ /* 0x000fca0000000029 */
[----:B------:R-:W-:-:S13]  /*0d00*/  FSETP.GT.AND P1, PT, |R0|, 1.469367938527859385e-39, PT ;  /* 0x001000000000780b */ /* 0x000fda0003f24200 */
[----:B0-----:R-:W-:Y:S05]  /*0d10*/  @P1 BRA P3, `(.L_x_8) ;  /* 0x0000000000101947 */ /* 0x001fea0001800000 */
[----:B------:R-:W-:Y:S01]  /*0d20*/  IMAD.MOV.U32 R24, RZ, RZ, R32 ;  /* 0x000000ffff187224 */ /* 0x000fe200078e0020 */
[----:B------:R-:W-:Y:S01]  /*0d30*/  MOV R0, 0xd60 ;  /* 0x00000d6000007802 */ /* 0x000fe20000000f00 */
[----:B------:R-:W-:-:S07]  /*0d40*/  IMAD.MOV.U32 R25, RZ, RZ, R33 ;  /* 0x000000ffff197224 */ /* 0x000fce00078e0021 */
[----:B-----5:R-:W-:Y:S05]  /*0d50*/  CALL.REL.NOINC `($__internal_0_$__cuda_sm20_div_rn_f64_full) ;  /* 0x0000001c00047944 */ /* 0x020fea0003c00000 */
.L_x_8:
[----:B------:R-:W-:Y:S05]  /*0d60*/  BSYNC.RECONVERGENT B1 ;  /* 0x0000000000017941 */ /* 0x000fea0003800200 */
.L_x_7:
[----:B-----5:R-:W0:Y:S01]  /*0d70*/  F2F.F64.F32 R14, R8 ;  /* 0x00000008000e7310 */ /* 0x020e220000201800 */
[----:B------:R-:W-:Y:S01]  /*0d80*/  IMAD.MOV.U32 R20, RZ, RZ, 0x0 ;  /* 0x00000000ff147424 */ /* 0x000fe200078e00ff */
[----:B------:R-:W-:Y:S01]  /*0d90*/  ISETP.NE.AND P0, PT, R7, 0x1, PT ;  /* 0x000000010700780c */ /* 0x000fe20003f05270 */
[----:B------:R-:W-:Y:S01]  /*0da0*/  IMAD.MOV.U32 R21, RZ, RZ, 0x40000000 ;  /* 0x40000000ff157424 */ /* 0x000fe200078e00ff */
[----:B------:R-:W1:Y:S01]  /*0db0*/  LDCU.64 UR4, c[0x0][0x3b8] ;  /* 0x00007700ff0477ac */ /* 0x000e620008000a00 */
[----:B------:R-:W-:Y:S02]  /*0dc0*/  VIADD R13, R13, 0x1 ;  /* 0x000000010d0d7836 */ /* 0x000fe40000000000 */
[----:B------:R-:W-:Y:S02]  /*0dd0*/  IMAD.MOV.U32 R30, RZ, RZ, R32 ;  /* 0x000000ffff1e7224 */ /* 0x000fe400078e0020 */
[----:B------:R-:W-:Y:S01]  /*0de0*/  DFMA R40, R40, R20, -1 ;  /* 0xbff000002828742b */ /* 0x000fe20000000014 */
[----:B------:R-:W-:-:S02]  /*0df0*/  IMAD.MOV.U32 R31, RZ, RZ, R33 ;  /* 0x000000ffff1f7224 */ /* 0x000fc400078e0021 */
[----:B------:R-:W-:Y:S02]  /*0e00*/  IMAD.MOV.U32 R32, RZ, RZ, R42 ;  /* 0x000000ffff207224 */ /* 0x000fe400078e002a */
[----:B------:R-:W-:-:S03]  /*0e10*/  IMAD.MOV.U32 R33, RZ, RZ, R43 ;  /* 0x000000ffff217224 */ /* 0x000fc600078e002b */
[----:B0-----:R-:W-:-:S08]  /*0e20*/  DMUL R14, |R40|, R14 ;  /* 0x0000000e280e7228 */ /* 0x001fd00000000200 */
[----:B------:R-:W-:-:S08]  /*0e30*/  DMUL R14, R14, 100 ;  /* 0x405900000e0e7828 */ /* 0x000fd00000000000 */
[----:B------:R-:W-:-:S10]  /*0e40*/  DADD R20, -RZ, -R14 ;  /* 0x00000000ff147229 */ /* 0x000fd4000000090e */
[----:B------:R-:W-:Y:S02]  /*0e50*/  FSEL R14, R14, R20, !P0 ;  /* 0x000000140e0e7208 */ /* 0x000fe40004000000 */
[----:B------:R-:W-:Y:S02]  /*0e60*/  FSEL R15, R15, R21, !P0 ;  /* 0x000000150f0f7208 */ /* 0x000fe40004000000 */
[----:B-1----:R-:W-:Y:S01]  /*0e70*/  IADD3 R8, P0, PT, R10, UR4, RZ ;  /* 0x000000040a087c10 */ /* 0x002fe2000ff1e0ff */
[----:B------:R-:W0:Y:S01]  /*0e80*/  LDCU UR4, c[0x0][0x3ac] ;  /* 0x00007580ff0477ac */ /* 0x000e220008000800 */
[----:B------:R-:W1:Y:S02]  /*0e90*/  F2F.F32.F64 R14, R14 ;  /* 0x0000000e000e7310 */ /* 0x000e640000301000 */
[----:B------:R-:W-:Y:S01]  /*0ea0*/  IADD3.X R9, PT, PT, R9, UR5, RZ, P0, !PT ;  /* 0x0000000509097c10 */ /* 0x000fe200087fe4ff */
[C---:B-1----:R-:W-:Y:S01]  /*0eb0*/  FADD R0, R14.reuse, -R11 ;  /* 0x8000000b0e007221 */ /* 0x042fe20000000000 */
[----:B------:R-:W-:Y:S01]  /*0ec0*/  FADD R21, R14, -R12 ;  /* 0x8000000c0e157221 */ /* 0x000fe20000000000 */
[----:B0-----:R-:W-:Y:S01]  /*0ed0*/  ISETP.NE.AND P0, PT, R13, UR4, PT ;  /* 0x000000040d007c0c */ /* 0x001fe2000bf05270 */
[----:B------:R-:W-:-:S02]  /*0ee0*/  IMAD.MOV.U32 R14, RZ, RZ, R7 ;  /* 0x000000ffff0e7224 */ /* 0x000fc400078e0007 */
[----:B------:R-:W-:Y:S01]  /*0ef0*/  FFMA R11, R0, R2, R11 ;  /* 0x00000002000b7223 */ /* 0x000fe2000000000b */
[----:B------:R-:W-:-:S04]  /*0f00*/  FFMA R12, R21, R3, R12 ;  /* 0x00000003150c7223 */ /* 0x000fc8000000000c */
[----:B------:R-:W-:-:S05]  /*0f10*/  FADD R21, R11, -R12 ;  /* 0x8000000c0b157221 */ /* 0x000fca0000000000 */
[----:B------:R0:W-:Y:S01]  /*0f20*/  STG.E desc[UR8][R8.64], R21 ;  /* 0x0000001508007986 */ /* 0x0001e2000c101908 */
[----:B------:R-:W-:Y:S05]  /*0f30*/  @P0 BRA `(.L_x_9) ;  /* 0xfffffff800940947 */ /* 0x000fea000383ffff */
.L_x_4:
[----:B------:R-:W-:Y:S05]  /*0f40*/  BSYNC.RECONVERGENT B0 ;  /* 0x0000000000007941 */ /* 0x000fea0003800200 */
.L_x_3:
[----:B------:R-:W1:Y:S01]  /*0f50*/  LDCU UR4, c[0x0][0x3a8] ;  /* 0x00007500ff0477ac */ /* 0x000e620008000800 */
[----:B------:R-:W-:-:S05]  /*0f60*/  IMAD.IADD R4, R5, 0x1, R4 ;  /* 0x0000000105047824 */ /* 0x000fca00078e0204 */
[----:B-1----:R-:W-:-:S13]  /*0f70*/  ISETP.GE.AND P0, PT, R4, UR4, PT ;  /* 0x0000000404007c0c */ /* 0x002fda000bf06270 */
[----:B------:R-:W-:Y:S05]  /*0f80*/  @!P0 BRA `(.L_x_10) ;  /* 0xfffffff000d48947 */ /* 0x000fea000383ffff */
[----:B------:R-:W-:Y:S05]  /*0f90*/  EXIT ;  /* 0x000000000000794d */ /* 0x000fea0003800000 */
.L_x_2:
[----:B------:R-:W0:Y:S01]  /*0fa0*/  LDCU UR4, c[0x0][0x3ac] ;  /* 0x00007580ff0477ac */ /* 0x000e220008000800 */
[C---:B------:R-:W-:Y:S01]  /*0fb0*/  SHF.L.U64.HI R7, R9.reuse, 0x2, R6 ;  /* 0x0000000209077819 */ /* 0x040fe20000010206 */
[----:B------:R-:W-:Y:S01]  /*0fc0*/  IMAD.SHL.U32 R8, R9, 0x4, RZ ;  /* 0x0000000409087824 */ /* 0x000fe200078e00ff */
[----:B------:R-:W1:Y:S01]  /*0fd0*/  LDCU UR7, c[0x0][0x3a8] ;  /* 0x00007500ff0777ac */ /* 0x000e620008000800 */
[----:B------:R-:W2:Y:S01]  /*0fe0*/  LDCU.64 UR10, c[0x0][0x3b8] ;  /* 0x00007700ff0a77ac */ /* 0x000ea20008000a00 */
[----:B0-----:R-:W-:Y:S02]  /*0ff0*/  ULOP3.LUT UR5, UR4, 0x7ffffff8, URZ, 0xc0, !UPT ;  /* 0x7ffffff804057892 */ /* 0x001fe4000f8ec0ff */
[----:B------:R-:W-:Y:S02]  /*1000*/  ULOP3.LUT UR4, UR4, 0x7, URZ, 0xc0, !UPT ;  /* 0x0000000704047892 */ /* 0x000fe4000f8ec0ff */
[----:B-12---:R-:W-:-:S12]  /*1010*/  UIADD3 UR6, UPT, UPT, -UR5, URZ, URZ ;  /* 0x000000ff05067290 */ /* 0x006fd8000fffe1ff */
.L_x_34:
[----:B01----:R-:W0:Y:S08]  /*1020*/  LDC.64 R10, c[0x0][0x3a0] ;  /* 0x0000e800ff0a7b82 */ /* 0x003e300000000a00 */
[----:B------:R-:W1:Y:S01]  /*1030*/  LDC R0, c[0x0][0x3ac] ;  /* 0x0000eb00ff007b82 */ /* 0x000e620000000800 */
[----:B0-----:R-:W-:-:S05]  /*1040*/  IMAD.WIDE R10, R4, 0x4, R10 ;  /* 0x00000004040a7825 */ /* 0x001fca00078e020a */
[----:B--2---:R-:W1:Y:S01]  /*1050*/  LDG.E.CONSTANT R13, desc[UR8][R10.64] ;  /* 0x000000080a0d7981 */ /* 0x004e62000c1e9900 */
[----:B------:R-:W-:Y:S01]  /*1060*/  BSSY.RECONVERGENT B0, `(.L_x_11) ;  /* 0x000018b000007945 */ /* 0x000fe20003800200 */
[----:B------:R-:W-:Y:S02]  /*1070*/  SHF.R.S32.HI R9, RZ, 0x1f, R4 ;  /* 0x0000001fff097819 */ /* 0x000fe40000011404 */
[----:B-1----:R-:W-:-:S13]  /*1080*/  ISETP.GE.U32.AND P0, PT, R13, R0, PT ;  /* 0x000000000d00720c */ /* 0x002fda0003f06070 */
[----:B---3--:R-:W-:Y:S05]  /*1090*/  @P0 BRA `(.L_x_12) ;  /* 0x0000001000a00947 */ /* 0x008fea0003800000 */
[----:B------:R-:W-:Y:S01]  /*10a0*/  VIADD R11, R13, 0x1 ;  /* 0x000000010d0b7836 */ /* 0x000fe20000000000 */
[----:B------:R-:W-:Y:S01]  /*10b0*/  BSSY.RECONVERGENT B1, `(.L_x_13) ;  /* 0x0000029000017945 */ /* 0x000fe20003800200 */
[----:B------:R-:W-:-:S03]  /*10c0*/  IMAD.MOV.U32 R15, RZ, RZ, RZ ;  /* 0x000000ffff0f7224 */ /* 0x000fc600078e00ff */
[----:B------:R-:W-:-:S04]  /*10d0*/  VIMNMX R10, PT, PT, R11, R0, PT ;  /* 0x000000000b0a7248 */ /* 0x000fc80003fe0100 */
[C---:B------:R-:W-:Y:S02]  /*10e0*/  ISETP.GE.U32.AND P1, PT, R10.reuse, 0x8, PT ;  /* 0x000000080a00780c */ /* 0x040fe40003f26070 */
[----:B------:R-:W-:-:S04]  /*10f0*/  LOP3.LUT R12, R10, 0x7, RZ, 0xc0, !PT ;  /* 0x000000070a0c7812 */ /* 0x000fc800078ec0ff */
[----:B------:R-:W-:-:S07]  /*1100*/  ISETP.NE.AND P0, PT, R12, RZ, PT ;  /* 0x000000ff0c00720c */ /* 0x000fce0003f05270 */
[----:B------:R-:W-:Y:S06]  /*1110*/  @!P1 BRA `(.L_x_14) ;  /* 0x0000000000889947 */ /* 0x000fec0003800000 */
[----:B------:R-:W-:Y:S01]  /*1120*/  LOP3.LUT R15, R10, 0xfffffff8, RZ, 0xc0, !PT ;  /* 0xfffffff80a0f7812 */ /* 0x000fe200078ec0ff */
[----:B------:R-:W-:-:S07]  /*1130*/  IMAD.MOV.U32 R33, RZ, RZ, RZ ;  /* 0x000000ffff217224 */ /* 0x000fce00078e00ff */
.L_x_15:
[----:B0-----:R-:W-:Y:S02]  /*1140*/  IMAD.MOV.U32 R16, RZ, RZ, R4 ;  /* 0x000000ffff107224 */ /* 0x001fe400078e0004 */
[----:B------:R-:W-:Y:S02]  /*1150*/  IMAD.MOV.U32 R17, RZ, RZ, R9 ;  /* 0x000000ffff117224 */ /* 0x000fe400078e0009 */
[----:B------:R-:W-:Y:S02]  /*1160*/  IMAD.MOV.U32 R35, RZ, RZ, 0x7fffffff ;  /* 0x7fffffffff237424 */ /* 0x000fe400078e00ff */
[----:B------:R-:W-:-:S04]  /*1170*/  IMAD.WIDE.U32 R16, R33, UR7, R16 ;  /* 0x0000000721107c25 */ /* 0x000fc8000f8e0010 */
[C---:B------:R-:W-:Y:S01]  /*1180*/  IMAD R17, R33.reuse, R6, R17 ;  /* 0x0000000621117224 */ /* 0x040fe200078e0211 */
[----:B------:R-:W-:Y:S01]  /*1190*/  LEA R20, P1, R16, UR10, 0x2 ;  /* 0x0000000a10147c11 */ /* 0x000fe2000f8210ff */
[----:B------:R-:W-:-:S03]  /*11a0*/  VIADD R33, R33, 0x8 ;  /* 0x0000000821217836 */ /* 0x000fc60000000000 */
[----:B------:R-:W-:Y:S02]  /*11b0*/  LEA.HI.X R21, R16, UR11, R17, 0x2, P1 ;  /* 0x0000000b10157c11 */ /* 0x000fe400088f1411 */
[----:B------:R-:W-:-:S03]  /*11c0*/  IADD3 R26, P1, PT, R20, R8, RZ ;  /* 0x00000008141a7210 */ /* 0x000fc60007f3e0ff */
[----:B------:R0:W-:Y:S02]  /*11d0*/  STG.E desc[UR8][R20.64], R35 ;  /* 0x0000002314007986 */ /* 0x0001e4000c101908 */
[----:B------:R-:W-:Y:S01]  /*11e0*/  IMAD.X R27, R21, 0x1, R7, P1 ;  /* 0x00000001151b7824 */ /* 0x000fe200008e0607 */
[----:B------:R-:W-:-:S04]  /*11f0*/  IADD3 R24, P1, PT, R26, R8, RZ ;  /* 0x000000081a187210 */ /* 0x000fc80007f3e0ff */
[----:B------:R0:W-:Y:S01]  /*1200*/  STG.E desc[UR8][R26.64], R35 ;  /* 0x000000231a007986 */ /* 0x0001e2000c101908 */
        /* <DEDUP_REMOVED lines=16> */
[----:B------:R-:W-:-:S04]  /*1310*/  ISETP.NE.AND P1, PT, R33, R15, PT ;  /* 0x0000000f2100720c */ /* 0x000fc80003f25270 */
[----:B------:R0:W-:Y:S09]  /*1320*/  STG.E desc[UR8][R30.64], R35 ;  /* 0x000000231e007986 */ /* 0x0001f2000c101908 */
[----:B------:R-:W-:Y:S05]  /*1330*/  @P1 BRA `(.L_x_15) ;  /* 0xfffffffc00801947 */ /* 0x000fea000383ffff */
.L_x_14:
[----:B------:R-:W-:Y:S05]  /*1340*/  BSYNC.RECONVERGENT B1 ;  /* 0x0000000000017941 */ /* 0x000fea0003800200 */
.L_x_13:
[----:B------:R-:W-:Y:S04]  /*1350*/  BSSY.RECONVERGENT B1, `(.L_x_16) ;  /* 0x000003c000017945 */ /* 0x000fe80003800200 */
[----:B------:R-:W-:Y:S05]  /*1360*/  @!P0 BRA `(.L_x_17) ;  /* 0x0000000000e88947 */ /* 0x000fea0003800000 */
[----:B------:R-:W-:Y:S01]  /*1370*/  ISETP.GE.U32.AND P0, PT, R12, 0x4, PT ;  /* 0x000000040c00780c */ /* 0x000fe20003f06070 */
[----:B------:R-:W-:Y:S01]  /*1380*/  BSSY.RECONVERGENT B2, `(.L_x_18) ;  /* 0x0000018000027945 */ /* 0x000fe20003800200 */
[----:B------:R-:W-:-:S04]  /*1390*/  LOP3.LUT R14, R10, 0x3, RZ, 0xc0, !PT ;  /* 0x000000030a0e7812 */ /* 0x000fc800078ec0ff */
[----:B------:R-:W-:-:S07]  /*13a0*/  ISETP.NE.AND P1, PT, R14, RZ, PT ;  /* 0x000000ff0e00720c */ /* 0x000fce0003f25270 */
[----:B------:R-:W-:Y:S06]  /*13b0*/  @!P0 BRA `(.L_x_19) ;  /* 0x0000000000508947 */ /* 0x000fec0003800000 */
[----:B------:R-:W1:Y:S01]  /*13c0*/  LDCU UR5, c[0x0][0x3a8] ;  /* 0x00007500ff0577ac */ /* 0x000e620008000800 */
[----:B0-----:R-:W-:Y:S02]  /*13d0*/  IMAD.MOV.U32 R16, RZ, RZ, R4 ;  /* 0x000000ffff107224 */ /* 0x001fe400078e0004 */
[----:B------:R-:W-:Y:S01]  /*13e0*/  IMAD.MOV.U32 R17, RZ, RZ, R9 ;  /* 0x000000ffff117224 */ /* 0x000fe200078e0009 */
[----:B------:R-:W0:Y:S01]  /*13f0*/  LDCU.64 UR12, c[0x0][0x3b8] ;  /* 0x00007700ff0c77ac */ /* 0x000e220008000a00 */
[----:B------:R-:W-:Y:S02]  /*1400*/  IMAD.MOV.U32 R25, RZ, RZ, 0x7fffffff ;  /* 0x7fffffffff197424 */ /* 0x000fe400078e00ff */
[----:B-1----:R-:W-:-:S04]  /*1410*/  IMAD.WIDE.U32 R16, R15, UR5, R16 ;  /* 0x000000050f107c25 */ /* 0x002fc8000f8e0010 */
[C---:B------:R-:W-:Y:S01]  /*1420*/  IMAD R17, R15.reuse, R6, R17 ;  /* 0x000000060f117224 */ /* 0x040fe200078e0211 */
[----:B0-----:R-:W-:Y:S01]  /*1430*/  LEA R18, P0, R16, UR12, 0x2 ;  /* 0x0000000c10127c11 */ /* 0x001fe2000f8010ff */
        /* <DEDUP_REMOVED lines=10> */
[----:B------:R-:W-:-:S05]  /*14e0*/  IMAD.X R23, R21, 0x1, R7, P0 ;  /* 0x0000000115177824 */ /* 0x000fca00000e0607 */
[----:B------:R1:W-:Y:S03]  /*14f0*/  STG.E desc[UR8][R22.64], R25 ;  /* 0x0000001916007986 */ /* 0x0003e6000c101908 */
.L_x_19:
[----:B------:R-:W-:Y:S05]  /*1500*/  BSYNC.RECONVERGENT B2 ;  /* 0x0000000000027941 */ /* 0x000fea0003800200 */
.L_x_18:
[----:B------:R-:W-:Y:S05]  /*1510*/  @!P1 BRA `(.L_x_17) ;  /* 0x00000000007c9947 */ /* 0x000fea0003800000 */
[----:B------:R-:W-:Y:S01]  /*1520*/  ISETP.NE.AND P0, PT, R14, 0x1, PT ;  /* 0x000000010e00780c */ /* 0x000fe20003f05270 */
[----:B------:R-:W-:Y:S01]  /*1530*/  BSSY.RECONVERGENT B2, `(.L_x_20) ;  /* 0x0000012000027945 */ /* 0x000fe20003800200 */
[----:B------:R-:W-:-:S04]  /*1540*/  LOP3.LUT R10, R10, 0x1, RZ, 0xc0, !PT ;  /* 0x000000010a0a7812 */ /* 0x000fc800078ec0ff */
[----:B------:R-:W-:-:S07]  /*1550*/  ISETP.NE.U32.AND P1, PT, R10, 0x1, PT ;  /* 0x000000010a00780c */ /* 0x000fce0003f25070 */
[----:B------:R-:W-:Y:S06]  /*1560*/  @!P0 BRA `(.L_x_21) ;  /* 0x0000000000388947 */ /* 0x000fec0003800000 */
[----:B------:R-:W2:Y:S01]  /*1570*/  LDCU UR5, c[0x0][0x3a8] ;  /* 0x00007500ff0577ac */ /* 0x000ea20008000800 */
[----:B01----:R-:W-:Y:S02]  /*1580*/  IMAD.MOV.U32 R16, RZ, RZ, R4 ;  /* 0x000000ffff107224 */ /* 0x003fe400078e0004 */
[----:B------:R-:W-:Y:S01]  /*1590*/  IMAD.MOV.U32 R17, RZ, RZ, R9 ;  /* 0x000000ffff117224 */ /* 0x000fe200078e0009 */
[----:B------:R-:W0:Y:S01]  /*15a0*/  LDCU.64 UR12, c[0x0][0x3b8] ;  /* 0x00007700ff0c77ac */ /* 0x000e220008000a00 */
[----:B------:R-:W-:Y:S02]  /*15b0*/  IMAD.MOV.U32 R21, RZ, RZ, 0x7fffffff ;  /* 0x7fffffffff157424 */ /* 0x000fe400078e00ff */
[----:B--2---:R-:W-:-:S04]  /*15c0*/  IMAD.WIDE.U32 R16, R15, UR5, R16 ;  /* 0x000000050f107c25 */ /* 0x004fc8000f8e0010 */
[C---:B------:R-:W-:Y:S01]  /*15d0*/  IMAD R17, R15.reuse, R6, R17 ;  /* 0x000000060f117224 */ /* 0x040fe200078e0211 */
[----:B0-----:R-:W-:Y:S01]  /*15e0*/  LEA R18, P0, R16, UR12, 0x2 ;  /* 0x0000000c10127c11 */ /* 0x001fe2000f8010ff */
[----:B------:R-:W-:-:S03]  /*15f0*/  VIADD R15, R15, 0x2 ;  /* 0x000000020f0f7836 */ /* 0x000fc60000000000 */
[----:B------:R-:W-:Y:S02]  /*1600*/  LEA.HI.X R19, R16, UR13, R17, 0x2, P0 ;  /* 0x0000000d10137c11 */ /* 0x000fe400080f1411 */
[----:B------:R-:W-:-:S03]  /*1610*/  IADD3 R16, P0, PT, R18, R8, RZ ;  /* 0x0000000812107210 */ /* 0x000fc60007f1e0ff */
[----:B------:R2:W-:Y:S02]  /*1620*/  STG.E desc[UR8][R18.64], R21 ;  /* 0x0000001512007986 */ /* 0x0005e4000c101908 */
[----:B------:R-:W-:-:S05]  /*1630*/  IMAD.X R17, R19, 0x1, R7, P0 ;  /* 0x0000000113117824 */ /* 0x000fca00000e0607 */
[----:B------:R2:W-:Y:S03]  /*1640*/  STG.E desc[UR8][R16.64], R21 ;  /* 0x0000001510007986 */ /* 0x0005e6000c101908 */
.L_x_21:
[----:B------:R-:W-:Y:S05]  /*1650*/  BSYNC.RECONVERGENT B2 ;  /* 0x0000000000027941 */ /* 0x000fea0003800200 */
.L_x_20:
[----:B------:R-:W-:Y:S05]  /*1660*/  @P1 BRA `(.L_x_17) ;  /* 0x0000000000281947 */ /* 0x000fea0003800000 */
[----:B------:R-:W3:Y:S01]  /*1670*/  LDCU UR5, c[0x0][0x3a8] ;  /* 0x00007500ff0577ac */ /* 0x000ee20008000800 */
[----:B012---:R-:W-:Y:S02]  /*1680*/  IMAD.MOV.U32 R16, RZ, RZ, R4 ;  /* 0x000000ffff107224 */ /* 0x007fe400078e0004 */
[----:B------:R-:W-:Y:S01]  /*1690*/  IMAD.MOV.U32 R17, RZ, RZ, R9 ;  /* 0x000000ffff117224 */ /* 0x000fe200078e0009 */
[----:B------:R-:W0:Y:S01]  /*16a0*/  LDCU.64 UR12, c[0x0][0x3b8] ;  /* 0x00007700ff0c77ac */ /* 0x000e220008000a00 */
[----:B---3--:R-:W-:-:S04]  /*16b0*/  IMAD.WIDE.U32 R16, R15, UR5, R16 ;  /* 0x000000050f107c25 */ /* 0x008fc8000f8e0010 */
[----:B------:R-:W-:Y:S01]  /*16c0*/  IMAD R15, R15, R6, R17 ;  /* 0x000000060f0f7224 */ /* 0x000fe200078e0211 */
[----:B0-----:R-:W-:Y:S01]  /*16d0*/  LEA R14, P0, R16, UR12, 0x2 ;  /* 0x0000000c100e7c11 */ /* 0x001fe2000f8010ff */
[----:B------:R-:W-:-:S03]  /*16e0*/  IMAD.MOV.U32 R17, RZ, RZ, 0x7fffffff ;  /* 0x7fffffffff117424 */ /* 0x000fc600078e00ff */
[----:B------:R-:W-:-:S05]  /*16f0*/  LEA.HI.X R15, R16, UR13, R15, 0x2, P0 ;  /* 0x0000000d100f7c11 */ /* 0x000fca00080f140f */
[----:B------:R3:W-:Y:S04]  /*1700*/  STG.E desc[UR8][R14.64], R17 ;  /* 0x000000110e007986 */ /* 0x0007e8000c101908 */
.L_x_17:
[----:B------:R-:W-:Y:S05]  /*1710*/  BSYNC.RECONVERGENT B1 ;  /* 0x0000000000017941 */ /* 0x000fea0003800200 */
.L_x_16:
[----:B------:R-:W-:-:S13]  /*1720*/  ISETP.GE.AND P0, PT, R11, R0, PT ;  /* 0x000000000b00720c */ /* 0x000fda0003f06270 */
[----:B------:R-:W-:Y:S05]  /*1730*/  @P0 BRA `(.L_x_22) ;  /* 0x0000001000740947 */ /* 0x000fea0003800000 */
[----:B------:R-:W0:Y:S01]  /*1740*/  LDCU UR5, c[0x0][0x3a8] ;  /* 0x00007500ff0577ac */ /* 0x000e220008000800 */
[----:B---3--:R-:W-:Y:S02]  /*1750*/  IMAD.MOV.U32 R14, RZ, RZ, R4 ;  /* 0x000000ffff0e7224 */ /* 0x008fe400078e0004 */
[----:B------:R-:W-:Y:S01]  /*1760*/  IMAD.MOV.U32 R15, RZ, RZ, R9 ;  /* 0x000000ffff0f7224 */ /* 0x000fe200078e0009 */
[----:B------:R-:W3:Y:S01]  /*1770*/  LDCU.128 UR12, c[0x0][0x380] ;  /* 0x00007000ff0c77ac */ /* 0x000ee20008000c00 */
[----:B------:R-:W4:Y:S01]  /*1780*/  LDCU.128 UR16, c[0x0][0x390] ;  /* 0x00007200ff1077ac */ /* 0x000f220008000c00 */
[----:B012---:R-:W-:-:S04]  /*1790*/  IMAD.WIDE.U32 R16, R11, UR5, R14 ;  /* 0x000000050b107c25 */ /* 0x007fc8000f8e000e */
[----:B------:R-:W-:-:S04]  /*17a0*/  IMAD.WIDE.U32 R14, R13, UR5, R14 ;  /* 0x000000050d0e7c25 */ /* 0x000fc8000f8e000e */
[-C--:B------:R-:W-:Y:S02]  /*17b0*/  IMAD R11, R11, R6.reuse, R17 ;  /* 0x000000060b0b7224 */ /* 0x080fe400078e0211 */
[----:B------:R-:W-:Y:S02]  /*17c0*/  IMAD R15, R13, R6, R15 ;  /* 0x000000060d0f7224 */ /* 0x000fe400078e020f */
[----:B------:R-:W-:Y:S01]  /*17d0*/  IMAD.SHL.U32 R18, R14, 0x4, RZ ;  /* 0x000000040e127824 */ /* 0x000fe200078e00ff */
[C---:B------:R-:W-:Y:S01]  /*17e0*/  SHF.L.U64.HI R11, R16.reuse, 0x2, R11 ;  /* 0x00000002100b7819 */ /* 0x040fe2000001020b */
[----:B------:R-:W-:Y:S01]  /*17f0*/  IMAD.SHL.U32 R12, R16, 0x4, RZ ;  /* 0x00000004100c7824 */ /* 0x000fe200078e00ff */
[----:B------:R-:W-:Y:S02]  /*1800*/  SHF.L.U64.HI R0, R14, 0x2, R15 ;  /* 0x000000020e007819 */ /* 0x000fe4000001020f */
[----:B---3--:R-:W-:Y:S02]  /*1810*/  IADD3 R14, P0, PT, R18, UR12, RZ ;  /* 0x0000000c120e7c10 */ /* 0x008fe4000ff1e0ff */
[----:B------:R-:W-:-:S02]  /*1820*/  IADD3 R26, P3, PT, R12, UR12, RZ ;  /* 0x0000000c0c1a7c10 */ /* 0x000fc4000ff7e0ff */
[----:B------:R-:W-:Y:S02]  /*1830*/  IADD3 R16, P1, PT, R18, UR14, RZ ;  /* 0x0000000e12107c10 */ /* 0x000fe4000ff3e0ff */
[----:B------:R-:W-:Y:S02]  /*1840*/  IADD3 R24, P4, PT, R12, UR14, RZ ;  /* 0x0000000e0c187c10 */ /* 0x000fe4000ff9e0ff */
[C---:B------:R-:W-:Y:S02]  /*1850*/  IADD3.X R15, PT, PT, R0.reuse, UR13, RZ, P0, !PT ;  /* 0x0000000d000f7c10 */ /* 0x040fe400087fe4ff */
[C---:B------:R-:W-:Y:S02]  /*1860*/  IADD3.X R27, PT, PT, R11.reuse, UR13, RZ, P3, !PT ;  /* 0x0000000d0b1b7c10 */ /* 0x040fe40009ffe4ff */
[----:B------:R-:W-:Y:S01]  /*1870*/  IADD3.X R17, PT, PT, R0, UR15, RZ, P1, !PT ;  /* 0x0000000f00117c10 */ /* 0x000fe20008ffe4ff */
[----:B------:R-:W2:Y:S01]  /*1880*/  LDG.E.CONSTANT R10, desc[UR8][R14.64] ;  /* 0x000000080e0a7981 */ /* 0x000ea2000c1e9900 */
[----:B------:R-:W-:-:S02]  /*1890*/  IADD3.X R25, PT, PT, R11, UR15, RZ, P4, !PT ;  /* 0x0000000f0b197c10 */ /* 0x000fc4000a7fe4ff */
[----:B----4-:R-:W-:Y:S01]  /*18a0*/  IADD3 R18, P2, PT, R18, UR16, RZ ;  /* 0x0000001012127c10 */ /* 0x010fe2000ff5e0ff */
[----:B------:R-:W3:Y:S01]  /*18b0*/  LDG.E.CONSTANT R22, desc[UR8][R16.64] ;  /* 0x0000000810167981 */ /* 0x000ee2000c1e9900 */
        /* <DEDUP_REMOVED lines=11> */
[----:B--2---:R-:W-:Y:S08]  /*1970*/  F2F.F64.F32 R20, R10 ;  /* 0x0000000a00147310 */ /* 0x004ff00000201800 */
[----:B---3--:R-:W0:Y:S08]  /*1980*/  F2F.F64.F32 R22, R22 ;  /* 0x0000001600167310 */ /* 0x008e300000201800 */
        /* <DEDUP_REMOVED lines=39> */
.L_x_24:
[----:B------:R-:W-:Y:S05]  /*1c00*/  BSYNC.RECONVERGENT B1 ;  /* 0x0000000000017941 */ /* 0x000fea0003800200 */
.L_x_23:
[----:B------:R-:W0:Y:S01]  /*1c10*/  LDCU.64 UR12, c[0x0][0x3b8] ;  /* 0x00007700ff0c77ac */ /* 0x000e220008000a00 */
[----:B------:R-:W-:Y:S02]  /*1c20*/  IMAD.MOV.U32 R20, RZ, RZ, 0x0 ;  /* 0x00000000ff147424 */ /* 0x000fe400078e00ff */
[----:B------:R-:W-:Y:S01]  /*1c30*/  IMAD.MOV.U32 R21, RZ, RZ, 0x40000000 ;  /* 0x40000000ff157424 */ /* 0x000fe200078e00ff */
[----:B------:R-:W2:Y:S05]  /*1c40*/  LDCU UR5, c[0x0][0x3ac] ;  /* 0x00007580ff0577ac */ /* 0x000eaa0008000800 */
[----:B------:R-:W-:-:S08]  /*1c50*/  DFMA R40, R40, R20, -1 ;  /* 0xbff000002828742b */ /* 0x000fd00000000014 */
[----:B-1----:R-:W-:Y:S01]  /*1c60*/  DMUL R14, R14, |R40| ;  /* 0x400000280e0e7228 */ /* 0x002fe20000000000 */
[----:B0-----:R-:W-:-:S04]  /*1c70*/  IADD3 R20, P0, PT, R12, UR12, RZ ;  /* 0x0000000c0c147c10 */ /* 0x001fc8000ff1e0ff */
[----:B------:R-:W-:Y:S01]  /*1c80*/  IADD3.X R21, PT, PT, R11, UR13, RZ, P0, !PT ;  /* 0x0000000d0b157c10 */ /* 0x000fe200087fe4ff */
[----:B------:R-:W-:Y:S02]  /*1c90*/  VIADD R11, R13, 0x2 ;  /* 0x000000020d0b7836 */ /* 0x000fe40000000000 */
[----:B------:R-:W-:Y:S02]  /*1ca0*/  DMUL R14, R14, 100 ;  /* 0x405900000e0e7828 */ /* 0x000fe40000000000 */
[----:B------:R4:W-:Y:S01]  /*1cb0*/  STG.E desc[UR8][R20.64], RZ ;  /* 0x000000ff14007986 */ /* 0x0009e2000c101908 */
[----:B--2---:R-:W-:-:S05]  /*1cc0*/  ISETP.GE.AND P0, PT, R11, UR5, PT ;  /* 0x000000050b007c0c */ /* 0x004fca000bf06270 */
[----:B------:R-:W-:-:S10]  /*1cd0*/  DADD R22, -RZ, -R14 ;  /* 0x00000000ff167229 */ /* 0x000fd4000000090e */
[----:B------:R-:W-:Y:S02]  /*1ce0*/  FSEL R14, R14, R22, P1 ;  /* 0x000000160e0e7208 */ /* 0x000fe40000800000 */
[----:B------:R-:W-:Y:S01]  /*1cf0*/  FSEL R15, R15, R23, P1 ;  /* 0x000000170f0f7208 */ /* 0x000fe20000800000 */
[----:B----4-:R-:W-:Y:S06]  /*1d00*/  @P0 BRA `(.L_x_22) ;  /* 0x0000000c00000947 */ /* 0x010fec0003800000 */
[----:B------:R-:W0:Y:S01]  /*1d10*/  F2F.F32.F64 R12, R14 ;  /* 0x0000000e000c7310 */ /* 0x000e220000301000 */
[----:B------:R-:W-:Y:S01]  /*1d20*/  BSSY.RECONVERGENT B1, `(.L_x_25) ;  /* 0x000005e000017945 */ /* 0x000fe20003800200 */
[----:B0-----:R-:W-:-:S07]  /*1d30*/  IMAD.MOV.U32 R13, RZ, RZ, R12 ;  /* 0x000000ffff0d7224 */ /* 0x001fce00078e000c */
.L_x_29:
[----:B------:R-:W0:Y:S01]  /*1d40*/  LDCU UR5, c[0x0][0x3a8] ;  /* 0x00007500ff0577ac */ /* 0x000e220008000800 */
        /* <DEDUP_REMOVED lines=35> */
[----:B------:R-:W-:-:S03]  /*1f80*/  @!P0 FSEL R17, R27, R17, !P2 ;  /* 0x000000111b118208 */ /* 0x000fc60005000000 */
        /* <DEDUP_REMOVED lines=13> */
[----:B------:R-:W-:Y:S01]  /*2060*/  IMAD.MOV.U32 R18, RZ, RZ, 0x1 ;  /* 0x00000001ff127424 */ /* 0x000fe200078e00ff */
[----:B------:R-:W-:Y:S01]  /*2070*/  @!P0 SEL R18, R10, RZ, P2 ;  /* 0x000000ff0a128207 */ /* 0x000fe20001000000 */
[----:B------:R-:W-:Y:S02]  /*2080*/  IMAD.MOV.U32 R16, RZ, RZ, R22 ;  /* 0x000000ffff107224 */ /* 0x000fe400078e0016 */
[----:B------:R-:W-:-:S05]  /*2090*/  IMAD.MOV.U32 R17, RZ, RZ, R23 ;  /* 0x000000ffff117224 */ /* 0x000fca00078e0017 */
[----:B------:R-:W-:-:S05]  /*20a0*/  FFMA R0, RZ, R23, R41 ;  /* 0x00000017ff007223 */ /* 0x000fca0000000029 */
[----:B------:R-:W-:-:S13]  /*20b0*/  FSETP.GT.AND P1, PT, |R0|, 1.469367938527859385e-39, PT ;  /* 0x001000000000780b */ /* 0x000fda0003f24200 */
[----:B0-----:R-:W-:Y:S05]  /*20c0*/  @P1 BRA P3, `(.L_x_27) ;  /* 0x0000000000101947 */ /* 0x001fea0001800000 */
[----:B------:R-:W-:Y:S01]  /*20d0*/  IMAD.MOV.U32 R24, RZ, RZ, R30 ;  /* 0x000000ffff187224 */ /* 0x000fe200078e001e */
[----:B------:R-:W-:Y:S01]  /*20e0*/  MOV R0, 0x2110 ;  /* 0x0000211000007802 */ /* 0x000fe20000000f00 */
[----:B------:R-:W-:-:S07]  /*20f0*/  IMAD.MOV.U32 R25, RZ, RZ, R31 ;  /* 0x000000ffff197224 */ /* 0x000fce00078e001f */
[----:B-----5:R-:W-:Y:S05]  /*2100*/  CALL.REL.NOINC `($__internal_0_$__cuda_sm20_div_rn_f64_full) ;  /* 0x0000000800187944 */ /* 0x020fea0003c00000 */
.L_x_27:
[----:B------:R-:W-:Y:S05]  /*2110*/  BSYNC.RECONVERGENT B2 ;  /* 0x0000000000027941 */ /* 0x000fea0003800200 */
.L_x_26:
[----:B-----5:R-:W0:Y:S01]  /*2120*/  F2F.F64.F32 R34, R34 ;  /* 0x0000002200227310 */ /* 0x020e220000201800 */
[----:B------:R-:W-:Y:S01]  /*2130*/  IMAD.MOV.U32 R20, RZ, RZ, 0x0 ;  /* 0x00000000ff147424 */ /* 0x000fe200078e00ff */
[----:B------:R-:W-:Y:S01]  /*2140*/  ISETP.NE.AND P0, PT, R18, 0x1, PT ;  /* 0x000000011200780c */ /* 0x000fe20003f05270 */
[----:B------:R-:W-:Y:S01]  /*2150*/  IMAD.MOV.U32 R21, RZ, RZ, 0x40000000 ;  /* 0x40000000ff157424 */ /* 0x000fe200078e00ff */
[----:B------:R-:W1:Y:S01]  /*2160*/  LDCU.64 UR12, c[0x0][0x3b8] ;  /* 0x00007700ff0c77ac */ /* 0x000e620008000a00 */
[----:B------:R-:W-:Y:S01]  /*2170*/  VIADD R11, R11, 0x1 ;  /* 0x000000010b0b7836 */ /* 0x000fe20000000000 */
[----:B------:R-:W2:Y:S03]  /*2180*/  LDCU UR5, c[0x0][0x3ac] ;  /* 0x00007580ff0577ac */ /* 0x000ea60008000800 */
[----:B------:R-:W-:-:S08]  /*2190*/  DFMA R40, R40, R20, -1 ;  /* 0xbff000002828742b */ /* 0x000fd00000000014 */
[----:B0-----:R-:W-:-:S08]  /*21a0*/  DMUL R40, |R40|, R34 ;  /* 0x0000002228287228 */ /* 0x001fd00000000200 */
[----:B------:R-:W-:-:S08]  /*21b0*/  DMUL R40, R40, 100 ;  /* 0x4059000028287828 */ /* 0x000fd00000000000 */
[----:B------:R-:W-:-:S10]  /*21c0*/  DADD R20, -RZ, -R40 ;  /* 0x00000000ff147229 */ /* 0x000fd40000000928 */
[----:B------:R-:W-:Y:S02]  /*21d0*/  FSEL R20, R40, R20, !P0 ;  /* 0x0000001428147208 */ /* 0x000fe40004000000 */
[----:B------:R-:W-:Y:S02]  /*21e0*/  FSEL R21, R41, R21, !P0 ;  /* 0x0000001529157208 */ /* 0x000fe40004000000 */
[----:B-1----:R-:W-:Y:S02]  /*21f0*/  IADD3 R32, P0, PT, R32, UR12, RZ ;  /* 0x0000000c20207c10 */ /* 0x002fe4000ff1e0ff */
[----:B------:R-:W0:Y:S02]  /*2200*/  F2F.F32.F64 R20, R20 ;  /* 0x0000001400147310 */ /* 0x000e240000301000 */
[----:B------:R-:W-:Y:S02]  /*2210*/  IADD3.X R33, PT, PT, R33, UR13, RZ, P0, !PT ;  /* 0x0000000d21217c10 */ /* 0x000fe400087fe4ff */
[----:B--2---:R-:W-:Y:S01]  /*2220*/  ISETP.NE.AND P0, PT, R11, UR5, PT ;  /* 0x000000050b007c0c */ /* 0x004fe2000bf05270 */
[C---:B0-----:R-:W-:Y:S01]  /*2230*/  FADD R0, R20.reuse, -R13 ;  /* 0x8000000d14007221 */ /* 0x041fe20000000000 */
[----:B------:R-:W-:-:S03]  /*2240*/  FADD R19, R20, -R12 ;  /* 0x8000000c14137221 */ /* 0x000fc60000000000 */
[----:B------:R-:W-:Y:S01]  /*2250*/  FFMA R13, R0, R2, R13 ;  /* 0x00000002000d7223 */ /* 0x000fe2000000000d */
[----:B------:R-:W-:-:S04]  /*2260*/  FFMA R12, R19, R3, R12 ;  /* 0x00000003130c7223 */ /* 0x000fc8000000000c */
[----:B------:R-:W-:-:S05]  /*2270*/  FADD R19, R13, -R12 ;  /* 0x8000000c0d137221 */ /* 0x000fca0000000000 */
[----:B------:R0:W-:Y:S01]  /*2280*/  STG.E desc[UR8][R32.64], R19 ;  /* 0x0000001320007986 */ /* 0x0001e2000c101908 */
[----:B------:R-:W-:Y:S05]  /*2290*/  @!P0 BRA `(.L_x_28) ;  /* 0x0000000000188947 */ /* 0x000fea0003800000 */
[----:B------:R-:W-:Y:S02]  /*22a0*/  IMAD.MOV.U32 R10, RZ, RZ, R18 ;  /* 0x000000ffff0a7224 */ /* 0x000fe400078e0012 */
[----:B------:R-:W-:Y:S02]  /*22b0*/  IMAD.MOV.U32 R18, RZ, RZ, R30 ;  /* 0x000000ffff127224 */ /* 0x000fe400078e001e */
[----:B0-----:R-:W-:Y:S02]  /*22c0*/  IMAD.MOV.U32 R19, RZ, RZ, R31 ;  /* 0x000000ffff137224 */ /* 0x001fe400078e001f */
[----:B------:R-:W-:Y:S02]  /*22d0*/  IMAD.MOV.U32 R30, RZ, RZ, R14 ;  /* 0x000000ffff1e7224 */ /* 0x000fe400078e000e */
[----:B------:R-:W-:Y:S01]  /*22e0*/  IMAD.MOV.U32 R31, RZ, RZ, R15 ;  /* 0x000000ffff1f7224 */ /* 0x000fe200078e000f */
[----:B------:R-:W-:Y:S06]  /*22f0*/  BRA `(.L_x_29) ;  /* 0xfffffff800907947 */ /* 0x000fec000383ffff */
.L_x_28:
[----:B------:R-:W-:Y:S05]  /*2300*/  BSYNC.RECONVERGENT B1 ;  /* 0x0000000000017941 */ /* 0x000fea0003800200 */
.L_x_25:
[----:B------:R-:W-:Y:S05]  /*2310*/  BRA `(.L_x_22) ;  /* 0x00000004007c7947 */ /* 0x000fea0003800000 */
.L_x_12:
[----:B------:R-:W-:Y:S01]  /*2320*/  ISETP.GE.U32.AND P0, PT, R0, 0x8, PT ;  /* 0x000000080000780c */ /* 0x000fe20003f06070 */
[----:B------:R-:W-:-:S12]  /*2330*/  IMAD.MOV.U32 R19, RZ, RZ, RZ ;  /* 0x000000ffff137224 */ /* 0x000fd800078e00ff */
[----:B------:R-:W-:Y:S05]  /*2340*/  @!P0 BRA `(.L_x_30) ;  /* 0x0000000000908947 */ /* 0x000fea0003800000 */
[----:B------:R-:W0:Y:S01]  /*2350*/  LDC R29, c[0x0][0x3a8] ;  /* 0x0000ea00ff1d7b82 */ /* 0x000e220000000800 */
[----:B------:R-:W1:Y:S01]  /*2360*/  LDCU.64 UR12, c[0x0][0x3b8] ;  /* 0x00007700ff0c77ac */ /* 0x000e620008000a00 */
[----:B------:R-:W-:Y:S01]  /*2370*/  LOP3.LUT R27, R0, 0x7ffffff8, RZ, 0xc0, !PT ;  /* 0x7ffffff8001b7812 */ /* 0x000fe200078ec0ff */
[----:B------:R-:W-:Y:S01]  /*2380*/  UMOV UR5, UR6 ;  /* 0x0000000600057c82 */ /* 0x000fe20008000000 */
[----:B-1----:R-:W-:-:S04]  /*2390*/  LEA R16, P0, R4, UR12, 0x2 ;  /* 0x0000000c04107c11 */ /* 0x002fc8000f8010ff */
[----:B------:R-:W-:Y:S02]  /*23a0*/  LEA.HI.X R17, R4, UR13, R9, 0x2, P0 ;  /* 0x0000000d04117c11 */ /* 0x000fe400080f1409 */
[----:B0-----:R-:W-:-:S07]  /*23b0*/  SHF.L.U64.HI R26, R29, 0x5, R6 ;  /* 0x000000051d1a7819 */ /* 0x001fce0000010206 */
.L_x_31:
[----:B-1----:R-:W-:Y:S01]  /*23c0*/  IADD3 R18, P0, PT, R16, R8, RZ ;  /* 0x0000000810127210 */ /* 0x002fe20007f1e0ff */
[----:B------:R-:W-:Y:S01]  /*23d0*/  IMAD.MOV.U32 R31, RZ, RZ, 0x7fffffff ;  /* 0x7fffffffff1f7424 */ /* 0x000fe200078e00ff */
[----:B------:R-:W-:-:S03]  /*23e0*/  UIADD3 UR5, UPT, UPT, UR5, 0x8, URZ ;  /* 0x0000000805057890 */ /* 0x000fc6000fffe0ff */
[----:B------:R-:W-:Y:S01]  /*23f0*/  IMAD.X R19, R17, 0x1, R7, P0 ;  /* 0x0000000111137824 */ /* 0x000fe200000e0607 */
[----:B------:R-:W-:Y:S01]  /*2400*/  IADD3 R20, P0, PT, R18, R8, RZ ;  /* 0x0000000812147210 */ /* 0x000fe20007f1e0ff */
[----:B------:R0:W-:Y:S01]  /*2410*/  STG.E desc[UR8][R16.64], R31 ;  /* 0x0000001f10007986 */ /* 0x0001e2000c101908 */
[----:B------:R-:W-:-:S03]  /*2420*/  UISETP.NE.AND UP0, UPT, UR5, URZ, UPT ;  /* 0x000000ff0500728c */ /* 0x000fc6000bf05270 */
[--C-:B------:R-:W-:Y:S01]  /*2430*/  IMAD.X R21, R19, 0x1, R7.reuse, P0 ;  /* 0x0000000113157824 */ /* 0x100fe200000e0607 */
[-C--:B------:R-:W-:Y:S01]  /*2440*/  IADD3 R12, P0, PT, R20, R8.reuse, RZ ;  /* 0x00000008140c7210 */ /* 0x080fe20007f1e0ff */
[----:B------:R1:W-:Y:S04]  /*2450*/  STG.E desc[UR8][R18.64], R31 ;  /* 0x0000001f12007986 */ /* 0x0003e8000c101908 */
        /* <DEDUP_REMOVED lines=10> */
[----:B------:R-:W-:Y:S01]  /*2500*/  IADD3 R24, P0, PT, R22, R8, RZ ;  /* 0x0000000816187210 */ /* 0x000fe20007f1e0ff */
[----:B------:R1:W-:Y:S04]  /*2510*/  STG.E desc[UR8][R14.64], R31 ;  /* 0x0000001f0e007986 */ /* 0x0003e8000c101908 */
[----:B------:R-:W-:Y:S01]  /*2520*/  IMAD.X R25, R23, 0x1, R7, P0 ;  /* 0x0000000117197824 */ /* 0x000fe200000e0607 */
[----:B------:R1:W-:Y:S01]  /*2530*/  STG.E desc[UR8][R22.64], R31 ;  /* 0x0000001f16007986 */ /* 0x0003e2000c101908 */
[----:B0-----:R-:W-:-:S03]  /*2540*/  LEA R16, P0, R29, R16, 0x5 ;  /* 0x000000101d107211 */ /* 0x001fc600078028ff */
[----:B------:R1:W-:Y:S02]  /*2550*/  STG.E desc[UR8][R24.64], R31 ;  /* 0x0000001f18007986 */ /* 0x0003e4000c101908 */
[----:B------:R-:W-:Y:S01]  /*2560*/  IMAD.X R17, R17, 0x1, R26, P0 ;  /* 0x0000000111117824 */ /* 0x000fe200000e061a */
[----:B------:R-:W-:Y:S07]  /*2570*/  BRA.U UP0, `(.L_x_31) ;  /* 0xfffffffd00907547 */ /* 0x000fee000b83ffff */
[----:B-1----:R-:W-:-:S07]  /*2580*/  IMAD.MOV.U32 R19, RZ, RZ, R27 ;  /* 0x000000ffff137224 */ /* 0x002fce00078e001b */
.L_x_30:
[----:B------:R-:W-:-:S09]  /*2590*/  UISETP.NE.AND UP0, UPT, UR4, URZ, UPT ;  /* 0x000000ff0400728c */ /* 0x000fd2000bf05270 */
[----:B------:R-:W-:Y:S05]  /*25a0*/  BRA.U !UP0, `(.L_x_22) ;  /* 0x0000000108d87547 */ /* 0x000fea000b800000 */
[----:B------:R-:W-:Y:S01]  /*25b0*/  UIADD3 UR5, UPT, UPT, UR4, -0x1, URZ ;  /* 0xffffffff04057890 */ /* 0x000fe2000fffe0ff */
[----:B------:R-:W-:-:S03]  /*25c0*/  LOP3.LUT P0, R18, R0, 0x3, RZ, 0xc0, !PT ;  /* 0x0000000300127812 */ /* 0x000fc6000780c0ff */
[----:B------:R-:W-:-:S09]  /*25d0*/  UISETP.GE.U32.AND UP0, UPT, UR5, 0x3, UPT ;  /* 0x000000030500788c */ /* 0x000fd2000bf06070 */
[----:B------:R-:W-:Y:S05]  /*25e0*/  BRA.U !UP0, `(.L_x_32) ;  /* 0x0000000108507547 */ /* 0x000fea000b800000 */
[----:B------:R-:W0:Y:S01]  /*25f0*/  LDCU UR5, c[0x0][0x3a8] ;  /* 0x00007500ff0577ac */ /* 0x000e220008000800 */
[----:B------:R-:W-:Y:S02]  /*2600*/  IMAD.MOV.U32 R10, RZ, RZ, R4 ;  /* 0x000000ffff0a7224 */ /* 0x000fe400078e0004 */
[----:B------:R-:W-:Y:S01]  /*2610*/  IMAD.MOV.U32 R11, RZ, RZ, R9 ;  /* 0x000000ffff0b7224 */ /* 0x000fe200078e0009 */
[----:B------:R-:W1:Y:S01]  /*2620*/  LDCU.64 UR12, c[0x0][0x3b8] ;  /* 0x00007700ff0c77ac */ /* 0x000e620008000a00 */
[----:B------:R-:W-:Y:S02]  /*2630*/  IMAD.MOV.U32 R21, RZ, RZ, 0x7fffffff ;  /* 0x7fffffffff157424 */ /* 0x000fe400078e00ff */
[----:B0-----:R-:W-:-:S04]  /*2640*/  IMAD.WIDE.U32 R10, R19, UR5, R10 ;  /* 0x00000005130a7c25 */ /* 0x001fc8000f8e000a */
[C---:B------:R-:W-:Y:S01]  /*2650*/  IMAD R11, R19.reuse, R6, R11 ;  /* 0x00000006130b7224 */ /* 0x040fe200078e020b */
[----:B-1----:R-:W-:Y:S01]  /*2660*/  LEA R12, P1, R10, UR12, 0x2 ;  /* 0x0000000c0a0c7c11 */ /* 0x002fe2000f8210ff */
        /* <DEDUP_REMOVED lines=12> */
.L_x_32:
[----:B------:R-:W-:Y:S05]  /*2730*/  @!P0 BRA `(.L_x_22) ;  /* 0x0000000000748947 */ /* 0x000fea0003800000 */
[----:B------:R-:W-:Y:S02]  /*2740*/  ISETP.NE.AND P0, PT, R18, 0x1, PT ;  /* 0x000000011200780c */ /* 0x000fe40003f05270 */
[----:B------:R-:W-:-:S04]  /*2750*/  LOP3.LUT R0, R0, 0x1, RZ, 0xc0, !PT ;  /* 0x0000000100007812 */ /* 0x000fc800078ec0ff */
[----:B------:R-:W-:-:S07]  /*2760*/  ISETP.NE.U32.AND P1, PT, R0, 0x1, PT ;  /* 0x000000010000780c */ /* 0x000fce0003f25070 */
        /* <DEDUP_REMOVED lines=15> */
.L_x_33:
[----:B------:R-:W-:Y:S05]  /*2860*/  @P1 BRA `(.L_x_22) ;  /* 0x0000000000281947 */ /* 0x000fea0003800000 */
[----:B------:R-:W2:Y:S01]  /*2870*/  LDCU UR5, c[0x0][0x3a8] ;  /* 0x00007500ff0577ac */ /* 0x000ea20008000800 */
[----:B01----:R-:W-:Y:S02]  /*2880*/  IMAD.MOV.U32 R10, RZ, RZ, R4 ;  /* 0x000000ffff0a7224 */ /* 0x003fe400078e0004 */
[----:B------:R-:W-:Y:S01]  /*2890*/  IMAD.MOV.U32 R11, RZ, RZ, R9 ;  /* 0x000000ffff0b7224 */ /* 0x000fe200078e0009 */
[----:B------:R-:W0:Y:S01]  /*28a0*/  LDCU.64 UR12, c[0x0][0x3b8] ;  /* 0x00007700ff0c77ac */ /* 0x000e220008000a00 */
[----:B------:R-:W-:Y:S02]  /*28b0*/  IMAD.MOV.U32 R9, RZ, RZ, 0x7fffffff ;  /* 0x7fffffffff097424 */ /* 0x000fe400078e00ff */
[----:B--2---:R-:W-:-:S04]  /*28c0*/  IMAD.WIDE.U32 R10, R19, UR5, R10 ;  /* 0x00000005130a7c25 */ /* 0x004fc8000f8e000a */
[----:B------:R-:W-:Y:S01]  /*28d0*/  IMAD R19, R19, R6, R11 ;  /* 0x0000000613137224 */ /* 0x000fe200078e020b */
[----:B0-----:R-:W-:-:S04]  /*28e0*/  LEA R12, P0, R10, UR12, 0x2 ;  /* 0x0000000c0a0c7c11 */ /* 0x001fc8000f8010ff */
[----:B------:R-:W-:-:S05]  /*28f0*/  LEA.HI.X R13, R10, UR13, R19, 0x2, P0 ;  /* 0x0000000d0a0d7c11 */ /* 0x000fca00080f1413 */
[----:B------:R2:W-:Y:S04]  /*2900*/  STG.E desc[UR8][R12.64], R9 ;  /* 0x000000090c007986 */ /* 0x0005e8000c101908 */
.L_x_22:
[----:B------:R-:W-:Y:S05]  /*2910*/  BSYNC.RECONVERGENT B0 ;  /* 0x0000000000007941 */ /* 0x000fea0003800200 */
.L_x_11:
[----:B------:R-:W4:Y:S01]  /*2920*/  LDCU UR5, c[0x0][0x3a8] ;  /* 0x00007500ff0577ac */ /* 0x000f220008000800 */
[----:B------:R-:W-:-:S05]  /*2930*/  IMAD.IADD R4, R5, 0x1, R4 ;  /* 0x0000000105047824 */ /* 0x000fca00078e0204 */
[----:B----4-:R-:W-:-:S13]  /*2940*/  ISETP.GE.AND P0, PT, R4, UR5, PT ;  /* 0x0000000504007c0c */ /* 0x010fda000bf06270 */
[----:B------:R-:W-:Y:S05]  /*2950*/  @!P0 BRA `(.L_x_34) ;  /* 0xffffffe400b08947 */ /* 0x000fea000383ffff */
[----:B------:R-:W-:Y:S05]  /*2960*/  EXIT ;  /* 0x000000000000794d */ /* 0x000fea0003800000 */
        .weak           $__internal_0_$__cuda_sm20_div_rn_f64_full
        .type           $__internal_0_$__cuda_sm20_div_rn_f64_full,@function
        .size           $__internal_0_$__cuda_sm20_div_rn_f64_full,($__internal_1_$__cuda_sm3x_div_rn_noftz_f32_slowpath - $__internal_0_$__cuda_sm20_div_rn_f64_full)
$__internal_0_$__cuda_sm20_div_rn_f64_full:
[C---:B------:R-:W-:Y:S01]  /*2970*/  FSETP.GEU.AND P0, PT, |R23|.reuse, 1.469367938527859385e-39, PT ;  /* 0x001000001700780b */ /* 0x040fe20003f0e200 */
[----:B------:R-:W-:Y:S01]  /*2980*/  IMAD.MOV.U32 R44, RZ, RZ, 0x1 ;  /* 0x00000001ff2c7424 */ /* 0x000fe200078e00ff */
[----:B------:R-:W-:Y:S01]  /*2990*/  LOP3.LUT R20, R23, 0x800fffff, RZ, 0xc0, !PT ;  /* 0x800fffff17147812 */ /* 0x000fe200078ec0ff */
[----:B------:R-:W-:Y:S01]  /*29a0*/  IMAD.MOV.U32 R35, RZ, RZ, 0x1ca00000 ;  /* 0x1ca00000ff237424 */ /* 0x000fe200078e00ff */
[C---:B------:R-:W-:Y:S01]  /*29b0*/  FSETP.GEU.AND P3, PT, |R25|.reuse, 1.469367938527859385e-39, PT ;  /* 0x001000001900780b */ /* 0x040fe20003f6e200 */
[----:B------:R-:W-:Y:S01]  /*29c0*/  BSSY.RECONVERGENT B3, `(.L_x_35) ;  /* 0x0000052000037945 */ /* 0x000fe20003800200 */
[----:B------:R-:W-:Y:S01]  /*29d0*/  LOP3.LUT R21, R20, 0x3ff00000, RZ, 0xfc, !PT ;  /* 0x3ff0000014157812 */ /* 0x000fe200078efcff */
[----:B------:R-:W-:Y:S01]  /*29e0*/  IMAD.MOV.U32 R20, RZ, RZ, R22 ;  /* 0x000000ffff147224 */ /* 0x000fe200078e0016 */
[----:B------:R-:W-:Y:S02]  /*29f0*/  LOP3.LUT R36, R25, 0x7ff00000, RZ, 0xc0, !PT ;  /* 0x7ff0000019247812 */ /* 0x000fe400078ec0ff */
[----:B------:R-:W-:-:S03]  /*2a00*/  LOP3.LUT R38, R23, 0x7ff00000, RZ, 0xc0, !PT ;  /* 0x7ff0000017267812 */ /* 0x000fc600078ec0ff */
[----:B------:R-:W-:Y:S01]  /*2a10*/  @!P0 DMUL R20, R22, 8.98846567431157953865e+307 ;  /* 0x7fe0000016148828 */ /* 0x000fe20000000000 */
[C---:B------:R-:W-:Y:S01]  /*2a20*/  ISETP.GE.U32.AND P2, PT, R36.reuse, R38, PT ;  /* 0x000000262400720c */ /* 0x040fe20003f46070 */
[----:B------:R-:W-:Y:S02]  /*2a30*/  IMAD.MOV.U32 R37, RZ, RZ, R36 ;  /* 0x000000ffff257224 */ /* 0x000fe400078e0024 */
[----:B------:R-:W-:Y:S01]  /*2a40*/  @!P3 LOP3.LUT R27, R23, 0x7ff00000, RZ, 0xc0, !PT ;  /* 0x7ff00000171bb812 */ /* 0x000fe200078ec0ff */
[----:B------:R-:W-:Y:S01]  /*2a50*/  @!P3 IMAD.MOV.U32 R40, RZ, RZ, RZ ;  /* 0x000000ffff28b224 */ /* 0x000fe200078e00ff */
[----:B------:R-:W0:Y:S02]  /*2a60*/  MUFU.RCP64H R45, R21 ;  /* 0x00000015002d7308 */ /* 0x000e240000001800 */
[----:B------:R-:W-:Y:S02]  /*2a70*/  @!P3 ISETP.GE.U32.AND P4, PT, R36, R27, PT ;  /* 0x0000001b2400b20c */ /* 0x000fe40003f86070 */
[----:B------:R-:W-:-:S02]  /*2a80*/  SEL R27, R35, 0x63400000, !P2 ;  /* 0x63400000231b7807 */ /* 0x000fc40005000000 */
[----:B------:R-:W-:Y:S02]  /*2a90*/  @!P0 LOP3.LUT R38, R21, 0x7ff00000, RZ, 0xc0, !PT ;  /* 0x7ff0000015268812 */ /* 0x000fe400078ec0ff */
[----:B------:R-:W-:Y:S01]  /*2aa0*/  LOP3.LUT R27, R27, 0x800fffff, R25, 0xf8, !PT ;  /* 0x800fffff1b1b7812 */ /* 0x000fe200078ef819 */
[----:B0-----:R-:W-:-:S08]  /*2ab0*/  DFMA R28, R44, -R20, 1 ;  /* 0x3ff000002c1c742b */ /* 0x001fd00000000814 */
[----:B------:R-:W-:-:S08]  /*2ac0*/  DFMA R28, R28, R28, R28 ;  /* 0x0000001c1c1c722b */ /* 0x000fd0000000001c */
[----:B------:R-:W-:Y:S01]  /*2ad0*/  DFMA R44, R44, R28, R44 ;  /* 0x0000001c2c2c722b */ /* 0x000fe2000000002c */
[----:B------:R-:W-:-:S04]  /*2ae0*/  @!P3 SEL R29, R35, 0x63400000, !P4 ;  /* 0x63400000231db807 */ /* 0x000fc80006000000 */
[----:B------:R-:W-:-:S03]  /*2af0*/  @!P3 LOP3.LUT R26, R29, 0x80000000, R25, 0xf8, !PT ;  /* 0x800000001d1ab812 */ /* 0x000fc600078ef819 */
[----:B------:R-:W-:Y:S01]  /*2b00*/  DFMA R28, R44, -R20, 1 ;  /* 0x3ff000002c1c742b */ /* 0x000fe20000000814 */
[----:B------:R-:W-:Y:S01]  /*2b10*/  @!P3 LOP3.LUT R41, R26, 0x100000, RZ, 0xfc, !PT ;  /* 0x001000001a29b812 */ /* 0x000fe200078efcff */
[----:B------:R-:W-:-:S06]  /*2b20*/  IMAD.MOV.U32 R26, RZ, RZ, R24 ;  /* 0x000000ffff1a7224 */ /* 0x000fcc00078e0018 */
[----:B------:R-:W-:Y:S02]  /*2b30*/  DFMA R44, R44, R28, R44 ;  /* 0x0000001c2c2c722b */ /* 0x000fe4000000002c */
[----:B------:R-:W-:-:S08]  /*2b40*/  @!P3 DFMA R26, R26, 2, -R40 ;  /* 0x400000001a1ab82b */ /* 0x000fd00000000828 */
[----:B------:R-:W-:Y:S02]  /*2b50*/  DMUL R40, R44, R26 ;  /* 0x0000001a2c287228 */ /* 0x000fe40000000000 */
[----:B------:R-:W-:-:S05]  /*2b60*/  @!P3 LOP3.LUT R37, R27, 0x7ff00000, RZ, 0xc0, !PT ;  /* 0x7ff000001b25b812 */ /* 0x000fca00078ec0ff */
[----:B------:R-:W-:Y:S01]  /*2b70*/  VIADD R28, R37, 0xffffffff ;  /* 0xffffffff251c7836 */ /* 0x000fe20000000000 */
[----:B------:R-:W-:-:S04]  /*2b80*/  DFMA R46, R40, -R20, R26 ;  /* 0x80000014282e722b */ /* 0x000fc8000000001a */
[----:B------:R-:W-:Y:S01]  /*2b90*/  ISETP.GT.U32.AND P0, PT, R28, 0x7feffffe, PT ;  /* 0x7feffffe1c00780c */ /* 0x000fe20003f04070 */
[----:B------:R-:W-:-:S05]  /*2ba0*/  VIADD R28, R38, 0xffffffff ;  /* 0xffffffff261c7836 */ /* 0x000fca0000000000 */
[----:B------:R-:W-:Y:S01]  /*2bb0*/  ISETP.GT.U32.OR P0, PT, R28, 0x7feffffe, P0 ;  /* 0x7feffffe1c00780c */ /* 0x000fe20000704470 */
[----:B------:R-:W-:-:S12]  /*2bc0*/  DFMA R28, R44, R46, R40 ;  /* 0x0000002e2c1c722b */ /* 0x000fd80000000028 */
[----:B------:R-:W-:Y:S05]  /*2bd0*/  @P0 BRA `(.L_x_36) ;  /* 0x00000000006c0947 */ /* 0x000fea0003800000 */
[----:B------:R-:W-:-:S04]  /*2be0*/  LOP3.LUT R25, R23, 0x7ff00000, RZ, 0xc0, !PT ;  /* 0x7ff0000017197812 */ /* 0x000fc800078ec0ff */
[CC--:B------:R-:W-:Y:S02]  /*2bf0*/  VIADDMNMX R24, R36.reuse, -R25.reuse, 0xb9600000, !PT ;  /* 0xb960000024187446 */ /* 0x0c0fe40007800919 */
[----:B------:R-:W-:Y:S01]  /*2c00*/  ISETP.GE.U32.AND P0, PT, R36, R25, PT ;  /* 0x000000192400720c */ /* 0x000fe20003f06070 */
[----:B------:R-:W-:Y:S01]  /*2c10*/  IMAD.MOV.U32 R36, RZ, RZ, RZ ;  /* 0x000000ffff247224 */ /* 0x000fe200078e00ff */
[----:B------:R-:W-:Y:S02]  /*2c20*/  VIMNMX R24, PT, PT, R24, 0x46a00000, PT ;  /* 0x46a0000018187848 */ /* 0x000fe40003fe0100 */
[----:B------:R-:W-:-:S05]  /*2c30*/  SEL R35, R35, 0x63400000, !P0 ;  /* 0x6340000023237807 */ /* 0x000fca0004000000 */
[----:B------:R-:W-:-:S04]  /*2c40*/  IMAD.IADD R24, R24, 0x1, -R35 ;  /* 0x0000000118187824 */ /* 0x000fc800078e0a23 */
[----:B------:R-:W-:-:S06]  /*2c50*/  VIADD R37, R24, 0x7fe00000 ;  /* 0x7fe0000018257836 */ /* 0x000fcc0000000000 */
[----:B------:R-:W-:-:S10]  /*2c60*/  DMUL R40, R28, R36 ;  /* 0x000000241c287228 */ /* 0x000fd40000000000 */
[----:B------:R-:W-:-:S13]  /*2c70*/  FSETP.GTU.AND P0, PT, |R41|, 1.469367938527859385e-39, PT ;  /* 0x001000002900780b */ /* 0x000fda0003f0c200 */
[----:B------:R-:W-:Y:S05]  /*2c80*/  @P0 BRA `(.L_x_37) ;  /* 0x0000000000940947 */ /* 0x000fea0003800000 */
[----:B------:R-:W-:Y:S01]  /*2c90*/  DFMA R20, R28, -R20, R26 ;  /* 0x800000141c14722b */ /* 0x000fe2000000001a */
[----:B------:R-:W-:-:S09]  /*2ca0*/  IMAD.MOV.U32 R36, RZ, RZ, RZ ;  /* 0x000000ffff247224 */ /* 0x000fd200078e00ff */
[C---:B------:R-:W-:Y:S02]  /*2cb0*/  FSETP.NEU.AND P0, PT, R21.reuse, RZ, PT ;  /* 0x000000ff1500720b */ /* 0x040fe40003f0d000 */
[----:B------:R-:W-:-:S04]  /*2cc0*/  LOP3.LUT R22, R21, 0x80000000, R23, 0x48, !PT ;  /* 0x8000000015167812 */ /* 0x000fc800078e4817 */
[----:B------:R-:W-:-:S07]  /*2cd0*/  LOP3.LUT R37, R22, R37, RZ, 0xfc, !PT ;  /* 0x0000002516257212 */ /* 0x000fce00078efcff */
[----:B------:R-:W-:Y:S05]  /*2ce0*/  @!P0 BRA `(.L_x_37) ;  /* 0x00000000007c8947 */ /* 0x000fea0003800000 */
[----:B------:R-:W-:Y:S01]  /*2cf0*/  IMAD.MOV R21, RZ, RZ, -R24 ;  /* 0x000000ffff157224 */ /* 0x000fe200078e0a18 */
[----:B------:R-:W-:Y:S01]  /*2d00*/  IADD3 R24, PT, PT, -R24, -0x43300000, RZ ;  /* 0xbcd0000018187810 */ /* 0x000fe20007ffe1ff */
[----:B------:R-:W-:-:S06]  /*2d10*/  IMAD.MOV.U32 R20, RZ, RZ, RZ ;  /* 0x000000ffff147224 */ /* 0x000fcc00078e00ff */
[----:B------:R-:W-:Y:S02]  /*2d20*/  DFMA R20, R40, -R20, R28 ;  /* 0x800000142814722b */ /* 0x000fe4000000001c */
[----:B------:R-:W-:-:S08]  /*2d30*/  DMUL.RP R28, R28, R36 ;  /* 0x000000241c1c7228 */ /* 0x000fd00000008000 */
[----:B------:R-:W-:Y:S02]  /*2d40*/  FSETP.NEU.AND P0, PT, |R21|, R24, PT ;  /* 0x000000181500720b */ /* 0x000fe40003f0d200 */
[----:B------:R-:W-:Y:S02]  /*2d50*/  LOP3.LUT R21, R29, R22, RZ, 0x3c, !PT ;  /* 0x000000161d157212 */ /* 0x000fe400078e3cff */
[----:B------:R-:W-:Y:S02]  /*2d60*/  FSEL R40, R28, R40, !P0 ;  /* 0x000000281c287208 */ /* 0x000fe40004000000 */
[----:B------:R-:W-:Y:S01]  /*2d70*/  FSEL R41, R21, R41, !P0 ;  /* 0x0000002915297208 */ /* 0x000fe20004000000 */
[----:B------:R-:W-:Y:S06]  /*2d80*/  BRA `(.L_x_37) ;  /* 0x0000000000547947 */ /* 0x000fec0003800000 */
.L_x_36:
[----:B------:R-:W-:-:S14]  /*2d90*/  DSETP.NAN.AND P0, PT, R24, R24, PT ;  /* 0x000000181800722a */ /* 0x000fdc0003f08000 */
[----:B------:R-:W-:Y:S05]  /*2da0*/  @P0 BRA `(.L_x_38) ;  /* 0x0000000000440947 */ /* 0x000fea0003800000 */
[----:B------:R-:W-:-:S14]  /*2db0*/  DSETP.NAN.AND P0, PT, R22, R22, PT ;  /* 0x000000161600722a */ /* 0x000fdc0003f08000 */
[----:B------:R-:W-:Y:S05]  /*2dc0*/  @P0 BRA `(.L_x_39) ;  /* 0x0000000000300947 */ /* 0x000fea0003800000 */
[----:B------:R-:W-:Y:S01]  /*2dd0*/  ISETP.NE.AND P0, PT, R37, R38, PT ;  /* 0x000000262500720c */ /* 0x000fe20003f05270 */
[----:B------:R-:W-:Y:S02]  /*2de0*/  IMAD.MOV.U32 R40, RZ, RZ, 0x0 ;  /* 0x00000000ff287424 */ /* 0x000fe400078e00ff */
[----:B------:R-:W-:-:S10]  /*2df0*/  IMAD.MOV.U32 R41, RZ, RZ, -0x80000 ;  /* 0xfff80000ff297424 */ /* 0x000fd400078e00ff */
[----:B------:R-:W-:Y:S05]  /*2e00*/  @!P0 BRA `(.L_x_37) ;  /* 0x0000000000348947 */ /* 0x000fea0003800000 */
[----:B------:R-:W-:Y:S02]  /*2e10*/  ISETP.NE.AND P0, PT, R37, 0x7ff00000, PT ;  /* 0x7ff000002500780c */ /* 0x000fe40003f05270 */
[----:B------:R-:W-:Y:S02]  /*2e20*/  LOP3.LUT R41, R25, 0x80000000, R23, 0x48, !PT ;  /* 0x8000000019297812 */ /* 0x000fe400078e4817 */
[----:B------:R-:W-:-:S13]  /*2e30*/  ISETP.EQ.OR P0, PT, R38, RZ, !P0 ;  /* 0x000000ff2600720c */ /* 0x000fda0004702670 */
[----:B------:R-:W-:Y:S01]  /*2e40*/  @P0 LOP3.LUT R20, R41, 0x7ff00000, RZ, 0xfc, !PT ;  /* 0x7ff0000029140812 */ /* 0x000fe200078efcff */
[----:B------:R-:W-:Y:S02]  /*2e50*/  @!P0 IMAD.MOV.U32 R40, RZ, RZ, RZ ;  /* 0x000000ffff288224 */ /* 0x000fe400078e00ff */
[----:B------:R-:W-:Y:S02]  /*2e60*/  @P0 IMAD.MOV.U32 R40, RZ, RZ, RZ ;  /* 0x000000ffff280224 */ /* 0x000fe400078e00ff */
[----:B------:R-:W-:Y:S01]  /*2e70*/  @P0 IMAD.MOV.U32 R41, RZ, RZ, R20 ;  /* 0x000000ffff290224 */ /* 0x000fe200078e0014 */
[----:B------:R-:W-:Y:S06]  /*2e80*/  BRA `(.L_x_37) ;  /* 0x0000000000147947 */ /* 0x000fec0003800000 */
.L_x_39:
[----:B------:R-:W-:Y:S01]  /*2e90*/  LOP3.LUT R41, R23, 0x80000, RZ, 0xfc, !PT ;  /* 0x0008000017297812 */ /* 0x000fe200078efcff */
[----:B------:R-:W-:Y:S01]  /*2ea0*/  IMAD.MOV.U32 R40, RZ, RZ, R22 ;  /* 0x000000ffff287224 */ /* 0x000fe200078e0016 */
[----:B------:R-:W-:Y:S06]  /*2eb0*/  BRA `(.L_x_37) ;  /* 0x0000000000087947 */ /* 0x000fec0003800000 */
.L_x_38:
[----:B------:R-:W-:Y:S01]  /*2ec0*/  LOP3.LUT R41, R25, 0x80000, RZ, 0xfc, !PT ;  /* 0x0008000019297812 */ /* 0x000fe200078efcff */
[----:B------:R-:W-:-:S07]  /*2ed0*/  IMAD.MOV.U32 R40, RZ, RZ, R24 ;  /* 0x000000ffff287224 */ /* 0x000fce00078e0018 */
.L_x_37:
[----:B------:R-:W-:Y:S05]  /*2ee0*/  BSYNC.RECONVERGENT B3 ;  /* 0x0000000000037941 */ /* 0x000fea0003800200 */
.L_x_35:
[----:B------:R-:W-:Y:S02]  /*2ef0*/  IMAD.MOV.U32 R20, RZ, RZ, R0 ;  /* 0x000000ffff147224 */ /* 0x000fe400078e0000 */
[----:B------:R-:W-:-:S04]  /*2f00*/  IMAD.MOV.U32 R21, RZ, RZ, 0x0 ;  /* 0x00000000ff157424 */ /* 0x000fc800078e00ff */
[----:B------:R-:W-:Y:S05]  /*2f10*/  RET.REL.NODEC R20 `(kvo_many_series_one_param_time_major_f32) ;  /* 0xffffffd014387950 */ /* 0x000fea0003c3ffff */
        .weak           $__internal_1_$__cuda_sm3x_div_rn_noftz_f32_slowpath
        .type           $__internal_1_$__cuda_sm3x_div_rn_noftz_f32_slowpath,@function
        .size           $__internal_1_$__cuda_sm3x_div_rn_noftz_f32_slowpath,(.L_x_92 - $__internal_1_$__cuda_sm3x_div_rn_noftz_f32_slowpath)
$__internal_1_$__cuda_sm3x_div_rn_noftz_f32_slowpath:
[----:B------:R-:W-:Y:S01]  /*2f20*/  SHF.R.U32.HI R7, RZ, 0x17, R3 ;  /* 0x00000017ff077819 */ /* 0x000fe20000011603 */
[----:B------:R-:W-:Y:S01]  /*2f30*/  IMAD.MOV.U32 R9, RZ, RZ, 0x40000000 ;  /* 0x40000000ff097424 */ /* 0x000fe200078e00ff */
[----:B------:R-:W-:Y:S02]  /*2f40*/  SHF.R.U32.HI R0, RZ, 0x17, R6 ;  /* 0x00000017ff007819 */ /* 0x000fe40000011606 */
[----:B------:R-:W-:Y:S02]  /*2f50*/  LOP3.LUT R15, R7, 0xff, RZ, 0xc0, !PT ;  /* 0x000000ff070f7812 */ /* 0x000fe400078ec0ff */
[----:B------:R-:W-:-:S03]  /*2f60*/  LOP3.LUT R7, R0, 0xff, RZ, 0xc0, !PT ;  /* 0x000000ff00077812 */ /* 0x000fc600078ec0ff */
[----:B------:R-:W-:Y:S02]  /*2f70*/  VIADD R12, R15, 0xffffffff ;  /* 0xffffffff0f0c7836 */ /* 0x000fe40000000000 */
[----:B------:R-:W-:-:S03]  /*2f80*/  VIADD R11, R7, 0xffffffff ;  /* 0xffffffff070b7836 */ /* 0x000fc60000000000 */
[----:B------:R-:W-:-:S04]  /*2f90*/  ISETP.GT.U32.AND P0, PT, R12, 0xfd, PT ;  /* 0x000000fd0c00780c */ /* 0x000fc80003f04070 */
[----:B------:R-:W-:-:S13]  /*2fa0*/  ISETP.GT.U32.OR P0, PT, R11, 0xfd, P0 ;  /* 0x000000fd0b00780c */ /* 0x000fda0000704470 */
[----:B------:R-:W-:Y:S01]  /*2fb0*/  @!P0 IMAD.MOV.U32 R10, RZ, RZ, RZ ;  /* 0x000000ffff0a8224 */ /* 0x000fe200078e00ff */
[----:B------:R-:W-:Y:S06]  /*2fc0*/  @!P0 BRA `(.L_x_40) ;  /* 0x0000000000608947 */ /* 0x000fec0003800000 */
[----:B------:R-:W-:Y:S01]  /*2fd0*/  IMAD.MOV.U32 R0, RZ, RZ, 0x40000000 ;  /* 0x40000000ff007424 */ /* 0x000fe200078e00ff */
[----:B------:R-:W-:-:S04]  /*2fe0*/  FSETP.GTU.FTZ.AND P1, PT, |R3|, +INF , PT ;  /* 0x7f8000000300780b */ /* 0x000fc80003f3c200 */
[----:B------:R-:W-:-:S04]  /*2ff0*/  FSETP.GTU.FTZ.AND P0, PT, |R0|, +INF , PT ;  /* 0x7f8000000000780b */ /* 0x000fc80003f1c200 */
[----:B------:R-:W-:-:S13]  /*3000*/  PLOP3.LUT P0, PT, P0, P1, PT, 0xf8, 0x8f ;  /* 0x00000000008f781c */ /* 0x000fda0000703f70 */
[----:B------:R-:W-:Y:S05]  /*3010*/  @P0 BRA `(.L_x_41) ;  /* 0x0000000400440947 */ /* 0x000fea0003800000 */
[----:B------:R-:W-:-:S13]  /*3020*/  LOP3.LUT P0, RZ, R3, 0x7fffffff, R9, 0xc8, !PT ;  /* 0x7fffffff03ff7812 */ /* 0x000fda000780c809 */
[----:B------:R-:W-:Y:S05]  /*3030*/  @!P0 BRA `(.L_x_42) ;  /* 0x0000000400348947 */ /* 0x000fea0003800000 */
[C---:B------:R-:W-:Y:S02]  /*3040*/  FSETP.NEU.FTZ.AND P0, PT, |R0|.reuse, +INF , PT ;  /* 0x7f8000000000780b */ /* 0x040fe40003f1d200 */
[----:B------:R-:W-:Y:S02]  /*3050*/  FSETP.NEU.FTZ.AND P2, PT, |R3|, +INF , PT ;  /* 0x7f8000000300780b */ /* 0x000fe40003f5d200 */
[----:B------:R-:W-:-:S11]  /*3060*/  FSETP.NEU.FTZ.AND P1, PT, |R0|, +INF , PT ;  /* 0x7f8000000000780b */ /* 0x000fd60003f3d200 */
[----:B------:R-:W-:Y:S05]  /*3070*/  @!P2 BRA !P0, `(.L_x_42) ;  /* 0x000000040024a947 */ /* 0x000fea0004000000 */
[----:B------:R-:W-:-:S04]  /*3080*/  LOP3.LUT P0, RZ, R9, 0x7fffffff, RZ, 0xc0, !PT ;  /* 0x7fffffff09ff7812 */ /* 0x000fc8000780c0ff */
[----:B------:R-:W-:-:S13]  /*3090*/  PLOP3.LUT P0, PT, P2, P0, PT, 0x2f, 0xf2 ;  /* 0x0000000000f2781c */ /* 0x000fda0001700577 */
[----:B------:R-:W-:Y:S05]  /*30a0*/  @P0 BRA `(.L_x_43) ;  /* 0x0000000400100947 */ /* 0x000fea0003800000 */
[----:B------:R-:W-:-:S04]  /*30b0*/  LOP3.LUT P0, RZ, R3, 0x7fffffff, RZ, 0xc0, !PT ;  /* 0x7fffffff03ff7812 */ /* 0x000fc8000780c0ff */
[----:B------:R-:W-:-:S13]  /*30c0*/  PLOP3.LUT P0, PT, P1, P0, PT, 0x2f, 0xf2 ;  /* 0x0000000000f2781c */ /* 0x000fda0000f00577 */
[----:B------:R-:W-:Y:S05]  /*30d0*/  @P0 BRA `(.L_x_44) ;  /* 0x0000000000f80947 */ /* 0x000fea0003800000 */
[----:B------:R-:W-:Y:S02]  /*30e0*/  ISETP.GE.AND P0, PT, R11, RZ, PT ;  /* 0x000000ff0b00720c */ /* 0x000fe40003f06270 */
[----:B------:R-:W-:-:S11]  /*30f0*/  ISETP.GE.AND P1, PT, R12, RZ, PT ;  /* 0x000000ff0c00720c */ /* 0x000fd60003f26270 */
[----:B------:R-:W-:Y:S02]  /*3100*/  @P0 IMAD.MOV.U32 R10, RZ, RZ, RZ ;  /* 0x000000ffff0a0224 */ /* 0x000fe400078e00ff */
[----:B------:R-:W-:Y:S01]  /*3110*/  @!P0 FFMA R9, R0, 1.84467440737095516160e+19, RZ ;  /* 0x5f80000000098823 */ /* 0x000fe200000000ff */
[----:B------:R-:W-:Y:S02]  /*3120*/  @!P0 IMAD.MOV.U32 R10, RZ, RZ, -0x40 ;  /* 0xffffffc0ff0a8424 */ /* 0x000fe400078e00ff */
[----:B------:R-:W-:Y:S02]  /*3130*/  @!P1 FFMA R3, R3, 1.84467440737095516160e+19, RZ ;  /* 0x5f80000003039823 */ /* 0x000fe400000000ff */
[----:B------:R-:W-:-:S07]  /*3140*/  @!P1 VIADD R10, R10, 0x40 ;  /* 0x000000400a0a9836 */ /* 0x000fce0000000000 */
.L_x_40:
[----:B------:R-:W-:Y:S01]  /*3150*/  LEA R0, R15, 0xc0800000, 0x17 ;  /* 0xc08000000f007811 */ /* 0x000fe200078eb8ff */
[----:B------:R-:W-:-:S04]  /*3160*/  VIADD R12, R7, 0xffffff81 ;  /* 0xffffff81070c7836 */ /* 0x000fc80000000000 */
[----:B------:R-:W-:Y:S02]  /*3170*/  IMAD.IADD R3, R3, 0x1, -R0 ;  /* 0x0000000103037824 */ /* 0x000fe400078e0a00 */
[C---:B------:R-:W-:Y:S02]  /*3180*/  IMAD R0, R12.reuse, -0x800000, R9 ;  /* 0xff8000000c007824 */ /* 0x040fe400078e0209 */
[----:B------:R0:W1:Y:S01]  /*3190*/  MUFU.RCP R11, R3 ;  /* 0x00000003000b7308 */ /* 0x0000620000001000 */
[----:B------:R-:W-:Y:S01]  /*31a0*/  FADD.FTZ R13, -R3, -RZ ;  /* 0x800000ff030d7221 */ /* 0x000fe20000010100 */
[----:B0-----:R-:W-:-:S05]  /*31b0*/  IADD3 R3, PT, PT, R12, 0x7f, -R15 ;  /* 0x0000007f0c037810 */ /* 0x001fca0007ffe80f */
[----:B------:R-:W-:Y:S02]  /*31c0*/  IMAD.IADD R3, R3, 0x1, R10 ;  /* 0x0000000103037824 */ /* 0x000fe400078e020a */
[----:B-1----:R-:W-:-:S04]  /*31d0*/  FFMA R14, R11, R13, 1 ;  /* 0x3f8000000b0e7423 */ /* 0x002fc8000000000d */
[----:B------:R-:W-:-:S04]  /*31e0*/  FFMA R16, R11, R14, R11 ;  /* 0x0000000e0b107223 */ /* 0x000fc8000000000b */
[----:B------:R-:W-:-:S04]  /*31f0*/  FFMA R7, R0, R16, RZ ;  /* 0x0000001000077223 */ /* 0x000fc800000000ff */
[----:B------:R-:W-:-:S04]  /*3200*/  FFMA R14, R13, R7, R0 ;  /* 0x000000070d0e7223 */ /* 0x000fc80000000000 */
[----:B------:R-:W-:-:S04]  /*3210*/  FFMA R11, R16, R14, R7 ;  /* 0x0000000e100b7223 */ /* 0x000fc80000000007 */
[----:B------:R-:W-:-:S04]  /*3220*/  FFMA R14, R13, R11, R0 ;  /* 0x0000000b0d0e7223 */ /* 0x000fc80000000000 */
[----:B------:R-:W-:-:S05]  /*3230*/  FFMA R7, R16, R14, R11 ;  /* 0x0000000e10077223 */ /* 0x000fca000000000b */
[----:B------:R-:W-:-:S04]  /*3240*/  SHF.R.U32.HI R0, RZ, 0x17, R7 ;  /* 0x00000017ff007819 */ /* 0x000fc80000011607 */
[----:B------:R-:W-:-:S05]  /*3250*/  LOP3.LUT R0, R0, 0xff, RZ, 0xc0, !PT ;  /* 0x000000ff00007812 */ /* 0x000fca00078ec0ff */
[----:B------:R-:W-:-:S04]  /*3260*/  IMAD.IADD R12, R0, 0x1, R3 ;  /* 0x00000001000c7824 */ /* 0x000fc800078e0203 */
[----:B------:R-:W-:-:S05]  /*3270*/  VIADD R0, R12, 0xffffffff ;  /* 0xffffffff0c007836 */ /* 0x000fca0000000000 */
[----:B------:R-:W-:-:S13]  /*3280*/  ISETP.GE.U32.AND P0, PT, R0, 0xfe, PT ;  /* 0x000000fe0000780c */ /* 0x000fda0003f06070 */
[----:B------:R-:W-:Y:S05]  /*3290*/  @!P0 BRA `(.L_x_45) ;  /* 0x0000000000808947 */ /* 0x000fea0003800000 */
[----:B------:R-:W-:-:S13]  /*32a0*/  ISETP.GT.AND P0, PT, R12, 0xfe, PT ;  /* 0x000000fe0c00780c */ /* 0x000fda0003f04270 */
[----:B------:R-:W-:Y:S05]  /*32b0*/  @P0 BRA `(.L_x_46) ;  /* 0x00000000006c0947 */ /* 0x000fea0003800000 */
[----:B------:R-:W-:-:S13]  /*32c0*/  ISETP.GE.AND P0, PT, R12, 0x1, PT ;  /* 0x000000010c00780c */ /* 0x000fda0003f06270 */
[----:B------:R-:W-:Y:S05]  /*32d0*/  @P0 BRA `(.L_x_47) ;  /* 0x0000000000980947 */ /* 0x000fea0003800000 */
[----:B------:R-:W-:Y:S02]  /*32e0*/  ISETP.GE.AND P0, PT, R12, -0x18, PT ;  /* 0xffffffe80c00780c */ /* 0x000fe40003f06270 */
[----:B------:R-:W-:-:S11]  /*32f0*/  LOP3.LUT R7, R7, 0x80000000, RZ, 0xc0, !PT ;  /* 0x8000000007077812 */ /* 0x000fd600078ec0ff */
[----:B------:R-:W-:Y:S05]  /*3300*/  @!P0 BRA `(.L_x_47) ;  /* 0x00000000008c8947 */ /* 0x000fea0003800000 */
[-CC-:B------:R-:W-:Y:S01]  /*3310*/  FFMA.RZ R0, R16, R14.reuse, R11.reuse ;  /* 0x0000000e10007223 */ /* 0x180fe2000000c00b */
[----:B------:R-:W-:Y:S02]  /*3320*/  VIADD R10, R12, 0x20 ;  /* 0x000000200c0a7836 */ /* 0x000fe40000000000 */
[-CC-:B------:R-:W-:Y:S01]  /*3330*/  FFMA.RM R3, R16, R14.reuse, R11.reuse ;  /* 0x0000000e10037223 */ /* 0x180fe2000000400b */
[----:B------:R-:W-:Y:S02]  /*3340*/  ISETP.NE.AND P2, PT, R12, RZ, PT ;  /* 0x000000ff0c00720c */ /* 0x000fe40003f45270 */
[----:B------:R-:W-:Y:S01]  /*3350*/  LOP3.LUT R9, R0, 0x7fffff, RZ, 0xc0, !PT ;  /* 0x007fffff00097812 */ /* 0x000fe200078ec0ff */
[----:B------:R-:W-:Y:S01]  /*3360*/  FFMA.RP R0, R16, R14, R11 ;  /* 0x0000000e10007223 */ /* 0x000fe2000000800b */
[----:B------:R-:W-:Y:S01]  /*3370*/  IMAD.MOV R11, RZ, RZ, -R12 ;  /* 0x000000ffff0b7224 */ /* 0x000fe200078e0a0c */
[----:B------:R-:W-:Y:S02]  /*3380*/  ISETP.NE.AND P1, PT, R12, RZ, PT ;  /* 0x000000ff0c00720c */ /* 0x000fe40003f25270 */
[----:B------:R-:W-:-:S02]  /*3390*/  LOP3.LUT R9, R9, 0x800000, RZ, 0xfc, !PT ;  /* 0x0080000009097812 */ /* 0x000fc400078efcff */
[----:B------:R-:W-:Y:S02]  /*33a0*/  FSETP.NEU.FTZ.AND P0, PT, R0, R3, PT ;  /* 0x000000030000720b */ /* 0x000fe40003f1d000 */
[----:B------:R-:W-:Y:S02]  /*33b0*/  SHF.L.U32 R10, R9, R10, RZ ;  /* 0x0000000a090a7219 */ /* 0x000fe400000006ff */
[----:B------:R-:W-:Y:S02]  /*33c0*/  SEL R0, R11, RZ, P2 ;  /* 0x000000ff0b007207 */ /* 0x000fe40001000000 */
[----:B------:R-:W-:Y:S02]  /*33d0*/  ISETP.NE.AND P1, PT, R10, RZ, P1 ;  /* 0x000000ff0a00720c */ /* 0x000fe40000f25270 */
[----:B------:R-:W-:Y:S02]  /*33e0*/  SHF.R.U32.HI R0, RZ, R0, R9 ;  /* 0x00000000ff007219 */ /* 0x000fe40000011609 */
[----:B------:R-:W-:-:S02]  /*33f0*/  PLOP3.LUT P0, PT, P0, P1, PT, 0xf8, 0x8f ;  /* 0x00000000008f781c */ /* 0x000fc40000703f70 */
[----:B------:R-:W-:Y:S02]  /*3400*/  SHF.R.U32.HI R10, RZ, 0x1, R0 ;  /* 0x00000001ff0a7819 */ /* 0x000fe40000011600 */
[----:B------:R-:W-:-:S04]  /*3410*/  SEL R3, RZ, 0x1, !P0 ;  /* 0x00000001ff037807 */ /* 0x000fc80004000000 */
[----:B------:R-:W-:-:S04]  /*3420*/  LOP3.LUT R3, R3, 0x1, R10, 0xf8, !PT ;  /* 0x0000000103037812 */ /* 0x000fc800078ef80a */
[----:B------:R-:W-:-:S05]  /*3430*/  LOP3.LUT R3, R3, R0, RZ, 0xc0, !PT ;  /* 0x0000000003037212 */ /* 0x000fca00078ec0ff */
[----:B------:R-:W-:-:S05]  /*3440*/  IMAD.IADD R10, R10, 0x1, R3 ;  /* 0x000000010a0a7824 */ /* 0x000fca00078e0203 */
[----:B------:R-:W-:Y:S01]  /*3450*/  LOP3.LUT R7, R10, R7, RZ, 0xfc, !PT ;  /* 0x000000070a077212 */ /* 0x000fe200078efcff */
[----:B------:R-:W-:Y:S06]  /*3460*/  BRA `(.L_x_47) ;  /* 0x0000000000347947 */ /* 0x000fec0003800000 */
.L_x_46:
[----:B------:R-:W-:-:S04]  /*3470*/  LOP3.LUT R7, R7, 0x80000000, RZ, 0xc0, !PT ;  /* 0x8000000007077812 */ /* 0x000fc800078ec0ff */
[----:B------:R-:W-:Y:S01]  /*3480*/  LOP3.LUT R7, R7, 0x7f800000, RZ, 0xfc, !PT ;  /* 0x7f80000007077812 */ /* 0x000fe200078efcff */
[----:B------:R-:W-:Y:S06]  /*3490*/  BRA `(.L_x_47) ;  /* 0x0000000000287947 */ /* 0x000fec0003800000 */
.L_x_45:
[----:B------:R-:W-:Y:S01]  /*34a0*/  IMAD R7, R3, 0x800000, R7 ;  /* 0x0080000003077824 */ /* 0x000fe200078e0207 */
[----:B------:R-:W-:Y:S06]  /*34b0*/  BRA `(.L_x_47) ;  /* 0x0000000000207947 */ /* 0x000fec0003800000 */
.L_x_44:
[----:B------:R-:W-:-:S04]  /*34c0*/  LOP3.LUT R3, R3, 0x80000000, R9, 0x48, !PT ;  /* 0x8000000003037812 */ /* 0x000fc800078e4809 */
[----:B------:R-:W-:Y:S01]  /*34d0*/  LOP3.LUT R7, R3, 0x7f800000, RZ, 0xfc, !PT ;  /* 0x7f80000003077812 */ /* 0x000fe200078efcff */
[----:B------:R-:W-:Y:S06]  /*34e0*/  BRA `(.L_x_47) ;  /* 0x0000000000147947 */ /* 0x000fec0003800000 */
.L_x_43:
[----:B------:R-:W-:Y:S01]  /*34f0*/  LOP3.LUT R7, R3, 0x80000000, R9, 0x48, !PT ;  /* 0x8000000003077812 */ /* 0x000fe200078e4809 */
[----:B------:R-:W-:Y:S06]  /*3500*/  BRA `(.L_x_47) ;  /* 0x00000000000c7947 */ /* 0x000fec0003800000 */
.L_x_42:
[----:B------:R-:W0:Y:S01]  /*3510*/  MUFU.RSQ R7, -QNAN ;  /* 0xffc0000000077908 */ /* 0x000e220000001400 */
[----:B------:R-:W-:Y:S05]  /*3520*/  BRA `(.L_x_47) ;  /* 0x0000000000047947 */ /* 0x000fea0003800000 */
.L_x_41:
[----:B------:R-:W-:-:S07]  /*3530*/  FADD.FTZ R7, R0, R3 ;  /* 0x0000000300077221 */ /* 0x000fce0000010000 */
.L_x_47:
[----:B------:R-:W-:-:S04]  /*3540*/  IMAD.MOV.U32 R9, RZ, RZ, 0x0 ;  /* 0x00000000ff097424 */ /* 0x000fc800078e00ff */
[----:B0-----:R-:W-:Y:S05]  /*3550*/  RET.REL.NODEC R8 `(kvo_many_series_one_param_time_major_f32) ;  /* 0xffffffc808a87950 */ /* 0x001fea0003c3ffff */
.L_x_48:
[----:B------:R-:W-:-:S00]  /*3560*/  BRA `(.L_x_48) ;  /* 0xfffffffc00fc7947 */ /* 0x000fc0000383ffff */
[----:B------:R-:W-:-:S00]  /*3570*/  NOP ;  /* 0x0000000000007918 */ /* 0x000fc00000000000 */
        /* <DEDUP_REMOVED lines=8> */
.L_x_92:


//--------------------- .text.kvo_batch_f32       --------------------------
	.section	.text.kvo_batch_f32,"ax",@progbits
	.align	128
        .global         kvo_batch_f32
        .type           kvo_batch_f32,@function
        .size           kvo_batch_f32,(.L_x_93 - kvo_batch_f32)
        .other          kvo_batch_f32,@"STO_CUDA_ENTRY STV_DEFAULT"
kvo_batch_f32:
.text.kvo_batch_f32:
        /* <DEDUP_REMOVED lines=8> */
[----:B------:R-:W0:Y:S01]  /*0080*/  LDC.64 R4, c[0x0][0x388] ;  /* 0x0000e200ff047b82 */ /* 0x000e220000000a00 */
[----:B------:R-:W1:Y:S01]  /*0090*/  LDCU UR4, c[0x0][0x370] ;  /* 0x00006e00ff0477ac */ /* 0x000e620008000800 */
[----:B------:R-:W2:Y:S01]  /*00a0*/  LDCU.64 UR6, c[0x0][0x358] ;  /* 0x00006b00ff0677ac */ /* 0x000ea20008000a00 */
[----:B-1----:R-:W-:Y:S02]  /*00b0*/  IMAD R8, R8, UR4, RZ ;  /* 0x0000000408087c24 */ /* 0x002fe4000f8e02ff */
[----:B0-----:R-:W-:-:S05]  /*00c0*/  VIADD R3, R5, 0x1 ;  /* 0x0000000105037836 */ /* 0x001fca0000000000 */
[CC--:B------:R-:W-:Y:S02]  /*00d0*/  ISETP.GE.AND P0, PT, R3.reuse, R4.reuse, PT ;  /* 0x000000040300720c */ /* 0x0c0fe40003f06270 */
[----:B------:R-:W-:-:S11]  /*00e0*/  VIMNMX R2, PT, PT, R3, R4, PT ;  /* 0x0000000403027248 */ /* 0x000fd60003fe0100 */
[----:B--2---:R-:W-:Y:S05]  /*00f0*/  @P0 BRA `(.L_x_49) ;  /* 0x0000001000000947 */ /* 0x004fea0003800000 */
[----:B------:R-:W-:-:S05]  /*0100*/  VIADD R11, R5, 0x2 ;  /* 0x00000002050b7836 */ /* 0x000fca0000000000 */
[----:B------:R-:W-:-:S13]  /*0110*/  ISETP.GE.AND P0, PT, R11, R4, PT ;  /* 0x000000040b00720c */ /* 0x000fda0003f06270 */
[----:B------:R-:W-:Y:S05]  /*0120*/  @P0 BRA `(.L_x_50) ;  /* 0x00000008007c0947 */ /* 0x000fea0003800000 */
[----:B------:R-:W0:Y:S01]  /*0130*/  LDC.64 R6, c[0x0][0x380] ;  /* 0x0000e000ff067b82 */ /* 0x000e220000000a00 */
[----:B------:R-:W-:Y:S02]  /*0140*/  SHF.R.S32.HI R10, RZ, 0x1f, R4 ;  /* 0x0000001fff0a7819 */ /* 0x000fe40000011404 */
[C---:B------:R-:W-:Y:S02]  /*0150*/  LOP3.LUT R21, R2.reuse, 0xf, RZ, 0xc0, !PT ;  /* 0x0000000f02157812 */ /* 0x040fe400078ec0ff */
[----:B------:R-:W-:Y:S01]  /*0160*/  LOP3.LUT R20, R2, 0x7, RZ, 0xc0, !PT ;  /* 0x0000000702147812 */ /* 0x000fe200078ec0ff */
[----:B0-----:R-:W-:-:S07]  /*0170*/  IMAD.WIDE R6, R5, 0x4, R6 ;  /* 0x0000000405067825 */ /* 0x001fce00078e0206 */
.L_x_63:
[----:B------:R-:W0:Y:S08]  /*0180*/  LDC.64 R12, c[0x0][0x398] ;  /* 0x0000e600ff0c7b82 */ /* 0x000e300000000a00 */
[----:B------:R-:W1:Y:S01]  /*0190*/  LDC.64 R4, c[0x0][0x390] ;  /* 0x0000e400ff047b82 */ /* 0x000e620000000a00 */
[----:B0-----:R-:W-:-:S06]  /*01a0*/  IMAD.WIDE R12, R9, 0x4, R12 ;  /* 0x00000004090c7825 */ /* 0x001fcc00078e020c */
[----:B------:R-:W2:Y:S01]  /*01b0*/  LDG.E.CONSTANT R13, desc[UR6][R12.64] ;  /* 0x000000060c0d7981 */ /* 0x000ea2000c1e9900 */
[----:B-1----:R-:W-:-:S05]  /*01c0*/  IMAD.WIDE R4, R9, 0x4, R4 ;  /* 0x0000000409047825 */ /* 0x002fca00078e0204 */
[----:B------:R-:W2:Y:S01]  /*01d0*/  LDG.E.CONSTANT R0, desc[UR6][R4.64] ;  /* 0x0000000604007981 */ /* 0x000ea2000c1e9900 */
[----:B------:R-:W-:Y:S01]  /*01e0*/  BSSY.RECONVERGENT B0, `(.L_x_51) ;  /* 0x000008e000007945 */ /* 0x000fe20003800200 */
[----:B--2---:R-:W-:-:S04]  /*01f0*/  ISETP.GE.AND P0, PT, R13, R0, PT ;  /* 0x000000000d00720c */ /* 0x004fc80003f06270 */
[----:B------:R-:W-:-:S13]  /*0200*/  ISETP.LT.OR P0, PT, R0, 0x1, !P0 ;  /* 0x000000010000780c */ /* 0x000fda0004701670 */
[----:B------:R-:W-:Y:S05]  /*0210*/  @P0 BRA `(.L_x_52) ;  /* 0x0000000800280947 */ /* 0x000fea0003800000 */
[----:B------:R-:W0:Y:S01]  /*0220*/  LDCU UR8, c[0x0][0x388] ;  /* 0x00007100ff0877ac */ /* 0x000e220008000800 */
[----:B------:R-:W-:Y:S02]  /*0230*/  SHF.R.S32.HI R12, RZ, 0x1f, R9 ;  /* 0x0000001fff0c7819 */ /* 0x000fe40000011409 */
[----:B------:R-:W-:Y:S01]  /*0240*/  ISETP.GT.AND P0, PT, R2, RZ, PT ;  /* 0x000000ff0200720c */ /* 0x000fe20003f04270 */
[----:B------:R-:W1:Y:S02]  /*0250*/  LDCU.64 UR4, c[0x0][0x3a8] ;  /* 0x00007500ff0477ac */ /* 0x000e640008000a00 */
[----:B0-----:R-:W-:Y:S02]  /*0260*/  IMAD R3, R12, UR8, RZ ;  /* 0x000000080c037c24 */ /* 0x001fe4000f8e02ff */
[----:B------:R-:W-:-:S04]  /*0270*/  IMAD.WIDE.U32 R14, R9, UR8, RZ ;  /* 0x00000008090e7c25 */ /* 0x000fc8000f8e00ff */
[----:B------:R-:W-:Y:S01]  /*0280*/  IMAD R3, R9, R10, R3 ;  /* 0x0000000a09037224 */ /* 0x000fe200078e0203 */
[----:B-1----:R-:W-:-:S03]  /*0290*/  LEA R4, P1, R14, UR4, 0x2 ;  /* 0x000000040e047c11 */ /* 0x002fc6000f8210ff */
[----:B------:R-:W-:-:S05]  /*02a0*/  IMAD.IADD R3, R15, 0x1, R3 ;  /* 0x000000010f037824 */ /* 0x000fca00078e0203 */
[----:B------:R-:W-:Y:S01]  /*02b0*/  LEA.HI.X R5, R14, UR5, R3, 0x2, P1 ;  /* 0x000000050e057c11 */ /* 0x000fe200088f1403 */
[----:B------:R-:W-:Y:S06]  /*02c0*/  @!P0 BRA `(.L_x_53) ;  /* 0x00000004002c8947 */ /* 0x000fec0003800000 */
[----:B------:R-:W-:Y:S01]  /*02d0*/  ISETP.GE.U32.AND P0, PT, R2, 0x10, PT ;  /* 0x000000100200780c */ /* 0x000fe20003f06070 */
[----:B------:R-:W-:-:S12]  /*02e0*/  IMAD.MOV.U32 R3, RZ, RZ, RZ ;  /* 0x000000ffff037224 */ /* 0x000fd800078e00ff */
[----:B------:R-:W-:Y:S05]  /*02f0*/  @!P0 BRA `(.L_x_54) ;  /* 0x0000000000888947 */ /* 0x000fea0003800000 */
[----:B------:R-:W-:Y:S01]  /*0300*/  USHF.R.S32.HI UR4, URZ, 0x1f, UR8 ;  /* 0x0000001fff047899 */ /* 0x000fe20008011408 */
[----:B------:R-:W-:Y:S01]  /*0310*/  IADD3 R16, P0, PT, R4, 0x20, RZ ;  /* 0x0000002004107810 */ /* 0x000fe20007f1e0ff */
[----:B------:R-:W-:-:S04]  /*0320*/  IMAD.MOV.U32 R19, RZ, RZ, 0x7fffffff ;  /* 0x7fffffffff137424 */ /* 0x000fc800078e00ff */
[----:B------:R-:W-:-:S04]  /*0330*/  IMAD.U32 R10, RZ, RZ, UR4 ;  /* 0x00000004ff0a7e24 */ /* 0x000fc8000f8e00ff */
[----:B------:R-:W-:-:S04]  /*0340*/  IMAD R3, R10, R9, RZ ;  /* 0x000000090a037224 */ /* 0x000fc800078e02ff */
[----:B------:R-:W-:-:S04]  /*0350*/  IMAD R3, R12, UR8, R3 ;  /* 0x000000080c037c24 */ /* 0x000fc8000f8e0203 */
[----:B------:R-:W-:Y:S01]  /*0360*/  IMAD.IADD R15, R15, 0x1, R3 ;  /* 0x000000010f0f7824 */ /* 0x000fe200078e0203 */
[----:B------:R-:W-:-:S04]  /*0370*/  LOP3.LUT R3, R2, 0x7ffffff0, RZ, 0xc0, !PT ;  /* 0x7ffffff002037812 */ /* 0x000fc800078ec0ff */
[----:B------:R-:W-:Y:S02]  /*0380*/  LEA.HI.X R14, R14, UR5, R15, 0x2, P1 ;  /* 0x000000050e0e7c11 */ /* 0x000fe400088f140f */
[----:B------:R-:W-:-:S03]  /*0390*/  IADD3 R12, PT, PT, -R3, RZ, RZ ;  /* 0x000000ff030c7210 */ /* 0x000fc60007ffe1ff */
[----:B------:R-:W-:-:S07]  /*03a0*/  IMAD.X R17, RZ, RZ, R14, P0 ;  /* 0x000000ffff117224 */ /* 0x000fce00000e060e */
.L_x_55:
[----:B0-----:R-:W-:Y:S02]  /*03b0*/  IMAD.MOV.U32 R14, RZ, RZ, R16 ;  /* 0x000000ffff0e7224 */ /* 0x001fe400078e0010 */
[----:B------:R-:W-:Y:S02]  /*03c0*/  IMAD.MOV.U32 R15, RZ, RZ, R17 ;  /* 0x000000ffff0f7224 */ /* 0x000fe400078e0011 */
[----:B------:R-:W-:Y:S01]  /*03d0*/  VIADD R12, R12, 0x10 ;  /* 0x000000100c0c7836 */ /* 0x000fe20000000000 */
[----:B------:R-:W-:Y:S02]  /*03e0*/  IADD3 R16, P1, PT, R14, 0x40, RZ ;  /* 0x000000400e107810 */ /* 0x000fe40007f3e0ff */
[----:B------:R0:W-:Y:S02]  /*03f0*/  STG.E desc[UR6][R14.64+-0x20], R19 ;  /* 0xffffe0130e007986 */ /* 0x0001e4000c101906 */
[----:B------:R-:W-:Y:S01]  /*0400*/  ISETP.NE.AND P0, PT, R12, RZ, PT ;  /* 0x000000ff0c00720c */ /* 0x000fe20003f05270 */
[----:B------:R-:W-:Y:S01]  /*0410*/  IMAD.X R17, RZ, RZ, R15, P1 ;  /* 0x000000ffff117224 */ /* 0x000fe200008e060f */
[----:B------:R0:W-:Y:S04]  /*0420*/  STG.E desc[UR6][R14.64+-0x1c], R19 ;  /* 0xffffe4130e007986 */ /* 0x0001e8000c101906 */
        /* <DEDUP_REMOVED lines=13> */
[----:B------:R0:W-:Y:S01]  /*0500*/  STG.E desc[UR6][R14.64+0x1c], R19 ;  /* 0x00001c130e007986 */ /* 0x0001e2000c101906 */
[----:B------:R-:W-:Y:S05]  /*0510*/  @P0 BRA `(.L_x_55) ;  /* 0xfffffffc00a40947 */ /* 0x000fea000383ffff */
.L_x_54:
[----:B------:R-:W-:-:S13]  /*0520*/  ISETP.NE.AND P0, PT, R21, RZ, PT ;  /* 0x000000ff1500720c */ /* 0x000fda0003f05270 */
[----:B------:R-:W-:Y:S05]  /*0530*/  @!P0 BRA `(.L_x_53) ;  /* 0x0000000000908947 */ /* 0x000fea0003800000 */
[----:B------:R-:W-:Y:S01]  /*0540*/  VIADD R12, R21, 0xffffffff ;  /* 0xffffffff150c7836 */ /* 0x000fe20000000000 */
[----:B------:R-:W-:-:S04]  /*0550*/  ISETP.NE.AND P1, PT, R20, RZ, PT ;  /* 0x000000ff1400720c */ /* 0x000fc80003f25270 */
[----:B------:R-:W-:-:S13]  /*0560*/  ISETP.GE.U32.AND P0, PT, R12, 0x7, PT ;  /* 0x000000070c00780c */ /* 0x000fda0003f06070 */
[----:B------:R-:W-:Y:S05]  /*0570*/  @!P0 BRA `(.L_x_56) ;  /* 0x00000000002c8947 */ /* 0x000fea0003800000 */
[----:B------:R-:W-:Y:S02]  /*0580*/  IMAD.MOV.U32 R17, RZ, RZ, 0x7fffffff ;  /* 0x7fffffffff117424 */ /* 0x000fe400078e00ff */
[C---:B0-----:R-:W-:Y:S01]  /*0590*/  IMAD.WIDE.U32 R14, R3.reuse, 0x4, R4 ;  /* 0x00000004030e7825 */ /* 0x041fe200078e0004 */
[----:B------:R-:W-:-:S04]  /*05a0*/  IADD3 R3, PT, PT, R3, 0x8, RZ ;  /* 0x0000000803037810 */ /* 0x000fc80007ffe0ff */
[----:B------:R1:W-:Y:S04]  /*05b0*/  STG.E desc[UR6][R14.64], R17 ;  /* 0x000000110e007986 */ /* 0x0003e8000c101906 */
[----:B------:R1:W-:Y:S04]  /*05c0*/  STG.E desc[UR6][R14.64+0x4], R17 ;  /* 0x000004110e007986 */ /* 0x0003e8000c101906 */
[----:B------:R1:W-:Y:S04]  /*05d0*/  STG.E desc[UR6][R14.64+0x8], R17 ;  /* 0x000008110e007986 */ /* 0x0003e8000c101906 */
[----:B------:R1:W-:Y:S04]  /*05e0*/  STG.E desc[UR6][R14.64+0xc], R17 ;  /* 0x00000c110e007986 */ /* 0x0003e8000c101906 */
[----:B------:R1:W-:Y:S04]  /*05f0*/  STG.E desc[UR6][R14.64+0x10], R17 ;  /* 0x000010110e007986 */ /* 0x0003e8000c101906 */
[----:B------:R1:W-:Y:S04]  /*0600*/  STG.E desc[UR6][R14.64+0x14], R17 ;  /* 0x000014110e007986 */ /* 0x0003e8000c101906 */
[----:B------:R1:W-:Y:S04]  /*0610*/  STG.E desc[UR6][R14.64+0x18], R17 ;  /* 0x000018110e007986 */ /* 0x0003e8000c101906 */
[----:B------:R1:W-:Y:S02]  /*0620*/  STG.E desc[UR6][R14.64+0x1c], R17 ;  /* 0x00001c110e007986 */ /* 0x0003e4000c101906 */
.L_x_56:
[----:B------:R-:W-:Y:S05]  /*0630*/  @!P1 BRA `(.L_x_53) ;  /* 0x0000000000509947 */ /* 0x000fea0003800000 */
[----:B------:R-:W-:-:S05]  /*0640*/  VIADD R12, R20, 0xffffffff ;  /* 0xffffffff140c7836 */ /* 0x000fca0000000000 */
[----:B------:R-:W-:Y:S02]  /*0650*/  ISETP.GE.U32.AND P0, PT, R12, 0x3, PT ;  /* 0x000000030c00780c */ /* 0x000fe40003f06070 */
[----:B------:R-:W-:-:S11]  /*0660*/  LOP3.LUT P1, R12, R2, 0x3, RZ, 0xc0, !PT ;  /* 0x00000003020c7812 */ /* 0x000fd6000782c0ff */
[----:B------:R-:W-:Y:S05]  /*0670*/  @!P0 BRA `(.L_x_57) ;  /* 0x00000000001c8947 */ /* 0x000fea0003800000 */
[----:B-1----:R-:W-:Y:S02]  /*0680*/  IMAD.MOV.U32 R17, RZ, RZ, 0x7fffffff ;  /* 0x7fffffffff117424 */ /* 0x002fe400078e00ff */
[----:B0-----:R-:W-:-:S04]  /*0690*/  IMAD.WIDE.U32 R14, R3, 0x4, R4 ;  /* 0x00000004030e7825 */ /* 0x001fc800078e0004 */
[----:B------:R-:W-:Y:S01]  /*06a0*/  VIADD R3, R3, 0x4 ;  /* 0x0000000403037836 */ /* 0x000fe20000000000 */
[----:B------:R2:W-:Y:S04]  /*06b0*/  STG.E desc[UR6][R14.64], R17 ;  /* 0x000000110e007986 */ /* 0x0005e8000c101906 */
[----:B------:R2:W-:Y:S04]  /*06c0*/  STG.E desc[UR6][R14.64+0x4], R17 ;  /* 0x000004110e007986 */ /* 0x0005e8000c101906 */
[----:B------:R2:W-:Y:S04]  /*06d0*/  STG.E desc[UR6][R14.64+0x8], R17 ;  /* 0x000008110e007986 */ /* 0x0005e8000c101906 */
[----:B------:R2:W-:Y:S02]  /*06e0*/  STG.E desc[UR6][R14.64+0xc], R17 ;  /* 0x00000c110e007986 */ /* 0x0005e4000c101906 */
.L_x_57:
[----:B------:R-:W-:Y:S05]  /*06f0*/  @!P1 BRA `(.L_x_53) ;  /* 0x0000000000209947 */ /* 0x000fea0003800000 */
[----:B012---:R-:W-:Y:S01]  /*0700*/  IMAD.WIDE.U32 R14, R3, 0x4, R4 ;  /* 0x00000004030e7825 */ /* 0x007fe200078e0004 */
[----:B------:R-:W-:-:S03]  /*0710*/  ISETP.NE.AND P0, PT, R12, 0x1, PT ;  /* 0x000000010c00780c */ /* 0x000fc60003f05270 */
[----:B------:R-:W-:-:S05]  /*0720*/  IMAD.MOV.U32 R3, RZ, RZ, 0x7fffffff ;  /* 0x7fffffffff037424 */ /* 0x000fca00078e00ff */
[----:B------:R3:W-:Y:S05]  /*0730*/  STG.E desc[UR6][R14.64], R3 ;  /* 0x000000030e007986 */ /* 0x0007ea000c101906 */
[----:B------:R-:W-:Y:S05]  /*0740*/  @!P0 BRA `(.L_x_53) ;  /* 0x00000000000c8947 */ /* 0x000fea0003800000 */
[----:B------:R-:W-:Y:S01]  /*0750*/  ISETP.NE.AND P0, PT, R12, 0x2, PT ;  /* 0x000000020c00780c */ /* 0x000fe20003f05270 */
[----:B------:R4:W-:-:S12]  /*0760*/  STG.E desc[UR6][R14.64+0x4], R3 ;  /* 0x000004030e007986 */ /* 0x0009d8000c101906 */
[----:B------:R4:W-:Y:S02]  /*0770*/  @P0 STG.E desc[UR6][R14.64+0x8], R3 ;  /* 0x000008030e000986 */ /* 0x0009e4000c101906 */
.L_x_53:
[----:B------:R-:W-:Y:S01]  /*0780*/  VIADD R0, R0, 0x1 ;  /* 0x0000000100007836 */ /* 0x000fe20000000000 */
[----:B------:R-:W-:Y:S01]  /*0790*/  BSSY.RECONVERGENT B1, `(.L_x_58) ;  /* 0x000000f000017945 */ /* 0x000fe20003800200 */
[----:B01234-:R-:W-:-:S03]  /*07a0*/  IMAD.MOV.U32 R14, RZ, RZ, 0x40000000 ;  /* 0x40000000ff0e7424 */ /* 0x01ffc600078e00ff */
[----:B------:R-:W-:-:S04]  /*07b0*/  I2FP.F32.U32 R15, R0 ;  /* 0x00000000000f7245 */ /* 0x000fc80000201000 */
        /* <DEDUP_REMOVED lines=10> */
[----:B------:R-:W-:Y:S05]  /*0860*/  CALL.REL.NOINC `($__internal_2_$__cuda_sm3x_div_rn_noftz_f32_slowpath) ;  /* 0x0000000c00847944 */ /* 0x000fea0003c00000 */
[----:B------:R-:W-:-:S07]  /*0870*/  MOV R12, R0 ;  /* 0x00000000000c7202 */ /* 0x000fce0000000f00 */
.L_x_59:
[----:B------:R-:W-:Y:S05]  /*0880*/  BSYNC.RECONVERGENT B1 ;  /* 0x0000000000017941 */ /* 0x000fea0003800200 */
.L_x_58:
[----:B------:R-:W-:Y:S01]  /*0890*/  VIADD R13, R13, 0x1 ;  /* 0x000000010d0d7836 */ /* 0x000fe20000000000 */
[----:B------:R-:W-:Y:S04]  /*08a0*/  BSSY.RECONVERGENT B1, `(.L_x_60) ;  /* 0x000000d000017945 */ /* 0x000fe80003800200 */
[----:B------:R-:W-:-:S04]  /*08b0*/  I2FP.F32.S32 R13, R13 ;  /* 0x0000000d000d7245 */ /* 0x000fc80000201400 */
        /* <DEDUP_REMOVED lines=11> */
.L_x_61:
[----:B------:R-:W-:Y:S05]  /*0970*/  BSYNC.RECONVERGENT B1 ;  /* 0x0000000000017941 */ /* 0x000fea0003800200 */
.L_x_60:
[----:B------:R-:W2:Y:S01]  /*0980*/  LDG.E.CONSTANT R3, desc[UR6][R6.64+0x4] ;  /* 0x0000040606037981 */ /* 0x000ea2000c1e9900 */
[----:B------:R-:W0:Y:S01]  /*0990*/  LDC R17, c[0x0][0x38c] ;  /* 0x0000e300ff117b82 */ /* 0x000e220000000800 */
[----:B------:R-:W-:Y:S01]  /*09a0*/  IMAD.MOV.U32 R13, RZ, RZ, R11 ;  /* 0x000000ffff0d7224 */ /* 0x000fe200078e000b */
[----:B------:R-:W1:Y:S06]  /*09b0*/  LDCU UR4, c[0x0][0x388] ;  /* 0x00007100ff0477ac */ /* 0x000e6c0008000800 */
[----:B------:R-:W3:Y:S01]  /*09c0*/  LDC.64 R14, c[0x0][0x380] ;  /* 0x0000e000ff0e7b82 */ /* 0x000ee20000000a00 */
[----:B0-----:R-:W-:-:S05]  /*09d0*/  IMAD.WIDE R16, R17, 0x4, R4 ;  /* 0x0000000411107825 */ /* 0x001fca00078e0204 */
[----:B------:R0:W-:Y:S02]  /*09e0*/  STG.E desc[UR6][R16.64+0x4], RZ ;  /* 0x000004ff10007986 */ /* 0x0001e4000c101906 */
[----:B0123--:R-:W-:-:S07]  /*09f0*/  IMAD.MOV.U32 R22, RZ, RZ, R3 ;  /* 0x000000ffff167224 */ /* 0x00ffce00078e0003 */
.L_x_62:
[----:B------:R-:W-:-:S06]  /*0a00*/  IMAD.WIDE R16, R13, 0x4, R14 ;  /* 0x000000040d107825 */ /* 0x000fcc00078e020e */
[----:B------:R-:W2:Y:S02]  /*0a10*/  LDG.E.CONSTANT R16, desc[UR6][R16.64] ;  /* 0x0000000610107981 */ /* 0x000ea4000c1e9900 */
[C---:B--2---:R-:W-:Y:S01]  /*0a20*/  FADD R19, R16.reuse, -R22 ;  /* 0x8000001610137221 */ /* 0x044fe20000000000 */
[----:B------:R-:W-:-:S03]  /*0a30*/  FADD R18, R16, -R3 ;  /* 0x8000000310127221 */ /* 0x000fc60000000000 */
[----:B------:R-:W-:Y:S01]  /*0a40*/  FFMA R22, R19, R12, R22 ;  /* 0x0000000c13167223 */ /* 0x000fe20000000016 */
[----:B------:R-:W-:Y:S01]  /*0a50*/  FFMA R3, R18, R0, R3 ;  /* 0x0000000012037223 */ /* 0x000fe20000000003 */
[----:B------:R-:W-:-:S04]  /*0a60*/  IMAD.WIDE R18, R13, 0x4, R4 ;  /* 0x000000040d127825 */ /* 0x000fc800078e0204 */
[----:B------:R-:W-:Y:S01]  /*0a70*/  FADD R23, R22, -R3 ;  /* 0x8000000316177221 */ /* 0x000fe20000000000 */
[----:B------:R-:W-:-:S04]  /*0a80*/  VIADD R13, R13, 0x1 ;  /* 0x000000010d0d7836 */ /* 0x000fc80000000000 */
[----:B------:R0:W-:Y:S01]  /*0a90*/  STG.E desc[UR6][R18.64], R23 ;  /* 0x0000001712007986 */ /* 0x0001e2000c101906 */
[----:B------:R-:W-:-:S13]  /*0aa0*/  ISETP.NE.AND P0, PT, R13, UR4, PT ;  /* 0x000000040d007c0c */ /* 0x000fda000bf05270 */
[----:B0-----:R-:W-:Y:S05]  /*0ab0*/  @P0 BRA `(.L_x_62) ;  /* 0xfffffffc00d00947 */ /* 0x001fea000383ffff */
.L_x_52:
[----:B------:R-:W-:Y:S05]  /*0ac0*/  BSYNC.RECONVERGENT B0 ;  /* 0x0000000000007941 */ /* 0x000fea0003800200 */
.L_x_51:
[----:B------:R-:W0:Y:S01]  /*0ad0*/  LDCU UR4, c[0x0][0x3a0] ;  /* 0x00007400ff0477ac */ /* 0x000e220008000800 */
[----:B------:R-:W-:-:S05]  /*0ae0*/  IMAD.IADD R9, R8, 0x1, R9 ;  /* 0x0000000108097824 */ /* 0x000fca00078e0209 */
[----:B0-----:R-:W-:-:S13]  /*0af0*/  ISETP.GE.AND P0, PT, R9, UR4, PT ;  /* 0x0000000409007c0c */ /* 0x001fda000bf06270 */
[----:B------:R-:W-:Y:S05]  /*0b00*/  @!P0 BRA `(.L_x_63) ;  /* 0xfffffff4009c8947 */ /* 0x000fea000383ffff */
[----:B------:R-:W-:Y:S05]  /*0b10*/  EXIT ;  /* 0x000000000000794d */ /* 0x000fea0003800000 */
.L_x_50:
[C---:B------:R-:W-:Y:S02]  /*0b20*/  LOP3.LUT R11, R2.reuse, 0xf, RZ, 0xc0, !PT ;  /* 0x0000000f020b7812 */ /* 0x040fe400078ec0ff */
[----:B------:R-:W-:-:S03]  /*0b30*/  LOP3.LUT R10, R2, 0x7, RZ, 0xc0, !PT ;  /* 0x00000007020a7812 */ /* 0x000fc600078ec0ff */
[----:B------:R-:W-:Y:S01]  /*0b40*/  VIADD R0, R11, 0xffffffff ;  /* 0xffffffff0b007836 */ /* 0x000fe20000000000 */
[----:B------:R-:W-:-:S04]  /*0b50*/  IADD3 R3, PT, PT, R10, -0x1, RZ ;  /* 0xffffffff0a037810 */ /* 0x000fc80007ffe0ff */
[----:B------:R-:W-:Y:S02]  /*0b60*/  ISETP.GE.U32.AND P1, PT, R0, 0x7, PT ;  /* 0x000000070000780c */ /* 0x000fe40003f26070 */
[----:B------:R-:W-:Y:S02]  /*0b70*/  ISETP.GE.U32.AND P2, PT, R3, 0x3, PT ;  /* 0x000000030300780c */ /* 0x000fe40003f46070 */
[C---:B------:R-:W-:Y:S02]  /*0b80*/  LOP3.LUT R0, R2.reuse, 0x7ffffff0, RZ, 0xc0, !PT ;  /* 0x7ffffff002007812 */ /* 0x040fe400078ec0ff */
[----:B------:R-:W-:-:S09]  /*0b90*/  LOP3.LUT R3, R2, 0x3, RZ, 0xc0, !PT ;  /* 0x0000000302037812 */ /* 0x000fd200078ec0ff */
.L_x_71:
[----:B0-----:R-:W0:Y:S08]  /*0ba0*/  LDC.64 R4, c[0x0][0x390] ;  /* 0x0000e400ff047b82 */ /* 0x001e300000000a00 */
[----:B------:R-:W1:Y:S01]  /*0bb0*/  LDC.64 R6, c[0x0][0x398] ;  /* 0x0000e600ff067b82 */ /* 0x000e620000000a00 */
[----:B0-----:R-:W-:-:S06]  /*0bc0*/  IMAD.WIDE R4, R9, 0x4, R4 ;  /* 0x0000000409047825 */ /* 0x001fcc00078e0204 */
[----:B------:R-:W2:Y:S01]  /*0bd0*/  LDG.E.CONSTANT R4, desc[UR6][R4.64] ;  /* 0x0000000604047981 */ /* 0x000ea2000c1e9900 */
[----:B-1----:R-:W-:-:S06]  /*0be0*/  IMAD.WIDE R6, R9, 0x4, R6 ;  /* 0x0000000409067825 */ /* 0x002fcc00078e0206 */
[----:B------:R-:W2:Y:S01]  /*0bf0*/  LDG.E.CONSTANT R7, desc[UR6][R6.64] ;  /* 0x0000000606077981 */ /* 0x000ea2000c1e9900 */
[----:B------:R-:W-:Y:S01]  /*0c00*/  BSSY.RECONVERGENT B0, `(.L_x_64) ;  /* 0x000004a000007945 */ /* 0x000fe20003800200 */
[----:B--2---:R-:W-:-:S04]  /*0c10*/  ISETP.GE.AND P0, PT, R7, R4, PT ;  /* 0x000000040700720c */ /* 0x004fc80003f06270 */
[----:B------:R-:W-:-:S13]  /*0c20*/  ISETP.LT.OR P0, PT, R4, 0x1, !P0 ;  /* 0x000000010400780c */ /* 0x000fda0004701670 */
[----:B------:R-:W-:Y:S05]  /*0c30*/  @P0 BRA `(.L_x_65) ;  /* 0x0000000400180947 */ /* 0x000fea0003800000 */
[----:B------:R-:W0:Y:S01]  /*0c40*/  LDCU UR4, c[0x0][0x388] ;  /* 0x00007100ff0477ac */ /* 0x000e220008000800 */
[----:B------:R-:W-:Y:S01]  /*0c50*/  ISETP.GT.AND P3, PT, R2, RZ, PT ;  /* 0x000000ff0200720c */ /* 0x000fe20003f64270 */
[----:B------:R-:W1:Y:S01]  /*0c60*/  LDCU.64 UR8, c[0x0][0x3a8] ;  /* 0x00007500ff0877ac */ /* 0x000e620008000a00 */
[----:B0-----:R-:W-:-:S03]  /*0c70*/  IMAD.WIDE R6, R9, UR4, RZ ;  /* 0x0000000409067c25 */ /* 0x001fc6000f8e02ff */
[----:B-1----:R-:W-:-:S04]  /*0c80*/  LEA R4, P0, R6, UR8, 0x2 ;  /* 0x0000000806047c11 */ /* 0x002fc8000f8010ff */
[----:B------:R-:W-:-:S04]  /*0c90*/  LEA.HI.X R5, R6, UR9, R7, 0x2, P0 ;  /* 0x0000000906057c11 */ /* 0x000fc800080f1407 */
[----:B------:R-:W-:Y:S05]  /*0ca0*/  @!P3 BRA `(.L_x_66) ;  /* 0x0000000000f0b947 */ /* 0x000fea0003800000 */
[----:B------:R-:W-:Y:S01]  /*0cb0*/  ISETP.GE.U32.AND P0, PT, R2, 0x10, PT ;  /* 0x000000100200780c */ /* 0x000fe20003f06070 */
[----:B------:R-:W-:-:S12]  /*0cc0*/  IMAD.MOV.U32 R13, RZ, RZ, RZ ;  /* 0x000000ffff0d7224 */ /* 0x000fd800078e00ff */
[----:B------:R-:W-:Y:S05]  /*0cd0*/  @!P0 BRA `(.L_x_67) ;  /* 0x00000000005c8947 */ /* 0x000fea0003800000 */
[----:B------:R-:W-:Y:S02]  /*0ce0*/  IMAD.MOV.U32 R13, RZ, RZ, RZ ;  /* 0x000000ffff0d7224 */ /* 0x000fe400078e00ff */
[----:B------:R-:W-:-:S07]  /*0cf0*/  IMAD.MOV.U32 R15, RZ, RZ, 0x7fffffff ;  /* 0x7fffffffff0f7424 */ /* 0x000fce00078e00ff */
.L_x_68:
[----:B0-----:R-:W-:-:S04]  /*0d00*/  IMAD.WIDE.U32 R6, R13, 0x4, R4 ;  /* 0x000000040d067825 */ /* 0x001fc800078e0004 */
[----:B------:R-:W-:Y:S01]  /*0d10*/  VIADD R13, R13, 0x10 ;  /* 0x000000100d0d7836 */ /* 0x000fe20000000000 */
[----:B------:R0:W-:Y:S04]  /*0d20*/  STG.E desc[UR6][R6.64], R15 ;  /* 0x0000000f06007986 */ /* 0x0001e8000c101906 */
[----:B------:R0:W-:Y:S01]  /*0d30*/  STG.E desc[UR6][R6.64+0x4], R15 ;  /* 0x0000040f06007986 */ /* 0x0001e2000c101906 */
[----:B------:R-:W-:-:S03]  /*0d40*/  ISETP.NE.AND P0, PT, R13, R0, PT ;  /* 0x000000000d00720c */ /* 0x000fc60003f05270 */
        /* <DEDUP_REMOVED lines=15> */
[----:B------:R-:W-:-:S07]  /*0e40*/  IMAD.MOV.U32 R13, RZ, RZ, R0 ;  /* 0x000000ffff0d7224 */ /* 0x000fce00078e0000 */
.L_x_67:
[----:B------:R-:W-:-:S13]  /*0e50*/  ISETP.NE.AND P0, PT, R11, RZ, PT ;  /* 0x000000ff0b00720c */ /* 0x000fda0003f05270 */
[----:B------:R-:W-:Y:S05]  /*0e60*/  @!P0 BRA `(.L_x_66) ;  /* 0x0000000000808947 */ /* 0x000fea0003800000 */
[----:B------:R-:W-:Y:S01]  /*0e70*/  ISETP.NE.AND P0, PT, R10, RZ, PT ;  /* 0x000000ff0a00720c */ /* 0x000fe20003f05270 */
[----:B------:R-:W-:-:S12]  /*0e80*/  @!P1 BRA `(.L_x_69) ;  /* 0x00000000002c9947 */ /* 0x000fd80003800000 */
[----:B0-----:R-:W-:Y:S02]  /*0e90*/  IMAD.MOV.U32 R15, RZ, RZ, 0x7fffffff ;  /* 0x7fffffffff0f7424 */ /* 0x001fe400078e00ff */
[C---:B------:R-:W-:Y:S01]  /*0ea0*/  IMAD.WIDE.U32 R6, R13.reuse, 0x4, R4 ;  /* 0x000000040d067825 */ /* 0x040fe200078e0004 */
        /* <DEDUP_REMOVED lines=9> */
.L_x_69:
[----:B------:R-:W-:Y:S05]  /*0f40*/  @!P0 BRA `(.L_x_66) ;  /* 0x0000000000488947 */ /* 0x000fea0003800000 */
[----:B------:R-:W-:Y:S01]  /*0f50*/  ISETP.NE.AND P0, PT, R3, RZ, PT ;  /* 0x000000ff0300720c */ /* 0x000fe20003f05270 */
[----:B------:R-:W-:-:S12]  /*0f60*/  @!P2 BRA `(.L_x_70) ;  /* 0x00000000001ca947 */ /* 0x000fd80003800000 */
[----:B01----:R-:W-:Y:S02]  /*0f70*/  IMAD.MOV.U32 R15, RZ, RZ, 0x7fffffff ;  /* 0x7fffffffff0f7424 */ /* 0x003fe400078e00ff */
[----:B------:R-:W-:-:S04]  /*0f80*/  IMAD.WIDE.U32 R6, R13, 0x4, R4 ;  /* 0x000000040d067825 */ /* 0x000fc800078e0004 */
[----:B------:R-:W-:Y:S01]  /*0f90*/  VIADD R13, R13, 0x4 ;  /* 0x000000040d0d7836 */ /* 0x000fe20000000000 */
[----:B------:R2:W-:Y:S04]  /*0fa0*/  STG.E desc[UR6][R6.64], R15 ;  /* 0x0000000f06007986 */ /* 0x0005e8000c101906 */
[----:B------:R2:W-:Y:S04]  /*0fb0*/  STG.E desc[UR6][R6.64+0x4], R15 ;  /* 0x0000040f06007986 */ /* 0x0005e8000c101906 */
[----:B------:R2:W-:Y:S04]  /*0fc0*/  STG.E desc[UR6][R6.64+0x8], R15 ;  /* 0x0000080f06007986 */ /* 0x0005e8000c101906 */
[----:B------:R2:W-:Y:S02]  /*0fd0*/  STG.E desc[UR6][R6.64+0xc], R15 ;  /* 0x00000c0f06007986 */ /* 0x0005e4000c101906 */
.L_x_70:
        /* <DEDUP_REMOVED lines=9> */
.L_x_66:
[----:B01234-:R-:W0:Y:S02]  /*1070*/  LDC R7, c[0x0][0x38c] ;  /* 0x0000e300ff077b82 */ /* 0x01fe240000000800 */
[----:B0-----:R-:W-:-:S05]  /*1080*/  IMAD.WIDE R4, R7, 0x4, R4 ;  /* 0x0000000407047825 */ /* 0x001fca00078e0204 */
[----:B------:R0:W-:Y:S02]  /*1090*/  STG.E desc[UR6][R4.64+0x4], RZ ;  /* 0x000004ff04007986 */ /* 0x0001e4000c101906 */
.L_x_65:
[----:B------:R-:W-:Y:S05]  /*10a0*/  BSYNC.RECONVERGENT B0 ;  /* 0x0000000000007941 */ /* 0x000fea0003800200 */
.L_x_64:
[----:B------:R-:W1:Y:S01]  /*10b0*/  LDCU UR4, c[0x0][0x3a0] ;  /* 0x00007400ff0477ac */ /* 0x000e620008000800 */
[----:B------:R-:W-:-:S05]  /*10c0*/  IMAD.IADD R9, R8, 0x1, R9 ;  /* 0x0000000108097824 */ /* 0x000fca00078e0209 */
[----:B-1----:R-:W-:-:S13]  /*10d0*/  ISETP.GE.AND P0, PT, R9, UR4, PT ;  /* 0x0000000409007c0c */ /* 0x002fda000bf06270 */
[----:B------:R-:W-:Y:S05]  /*10e0*/  @!P0 BRA `(.L_x_71) ;  /* 0xfffffff800ac8947 */ /* 0x000fea000383ffff */
[----:B------:R-:W-:Y:S05]  /*10f0*/  EXIT ;  /* 0x000000000000794d */ /* 0x000fea0003800000 */
.L_x_49:
[C---:B------:R-:W-:Y:S02]  /*1100*/  LOP3.LUT R3, R2.reuse, 0x7, RZ, 0xc0, !PT ;  /* 0x0000000702037812 */ /* 0x040fe400078ec0ff */
[----:B------:R-:W-:-:S03]  /*1110*/  LOP3.LUT R10, R2, 0x3, RZ, 0xc0, !PT ;  /* 0x00000003020a7812 */ /* 0x000fc600078ec0ff */
[----:B------:R-:W-:-:S05]  /*1120*/  VIADD R0, R3, 0xffffffff ;  /* 0xffffffff03007836 */ /* 0x000fca0000000000 */
[----:B------:R-:W-:Y:S02]  /*1130*/  ISETP.GE.U32.AND P1, PT, R0, 0x3, PT ;  /* 0x000000030000780c */ /* 0x000fe40003f26070 */
[----:B------:R-:W-:-:S11]  /*1140*/  LOP3.LUT R0, R2, 0x7ffffff8, RZ, 0xc0, !PT ;  /* 0x7ffffff802007812 */ /* 0x000fd600078ec0ff */
.L_x_78:
[----:B012---:R-:W0:Y:S08]  /*1150*/  LDC.64 R4, c[0x0][0x390] ;  /* 0x0000e400ff047b82 */ /* 0x007e300000000a00 */
[----:B------:R-:W1:Y:S01]  /*1160*/  LDC.64 R6, c[0x0][0x398] ;  /* 0x0000e600ff067b82 */ /* 0x000e620000000a00 */
[----:B0-----:R-:W-:-:S06]  /*1170*/  IMAD.WIDE R4, R9, 0x4, R4 ;  /* 0x0000000409047825 */ /* 0x001fcc00078e0204 */
[----:B------:R-:W2:Y:S01]  /*1180*/  LDG.E.CONSTANT R4, desc[UR6][R4.64] ;  /* 0x0000000604047981 */ /* 0x000ea2000c1e9900 */
[----:B-1----:R-:W-:-:S06]  /*1190*/  IMAD.WIDE R6, R9, 0x4, R6 ;  /* 0x0000000409067825 */ /* 0x002fcc00078e0206 */
[----:B------:R-:W2:Y:S01]  /*11a0*/  LDG.E.CONSTANT R7, desc[UR6][R6.64] ;  /* 0x0000000606077981 */ /* 0x000ea2000c1e9900 */
[----:B------:R-:W-:Y:S01]  /*11b0*/  BSSY.RECONVERGENT B0, `(.L_x_72) ;  /* 0x0000047000007945 */ /* 0x000fe20003800200 */
[----:B--2---:R-:W-:-:S04]  /*11c0*/  ISETP.GE.AND P0, PT, R7, R4, PT ;  /* 0x000000040700720c */ /* 0x004fc80003f06270 */
[----:B------:R-:W-:-:S04]  /*11d0*/  ISETP.LT.OR P0, PT, R4, 0x1, !P0 ;  /* 0x000000010400780c */ /* 0x000fc80004701670 */
[----:B------:R-:W-:-:S13]  /*11e0*/  ISETP.LT.OR P0, PT, R2, 0x1, P0 ;  /* 0x000000010200780c */ /* 0x000fda0000701670 */
[----:B------:R-:W-:Y:S05]  /*11f0*/  @P0 BRA `(.L_x_73) ;  /* 0x0000000400080947 */ /* 0x000fea0003800000 */
[----:B------:R-:W-:Y:S01]  /*1200*/  ISETP.GE.U32.AND P0, PT, R2, 0x8, PT ;  /* 0x000000080200780c */ /* 0x000fe20003f06070 */
[----:B------:R-:W-:-:S12]  /*1210*/  IMAD.MOV.U32 R6, RZ, RZ, RZ ;  /* 0x000000ffff067224 */ /* 0x000fd800078e00ff */
[----:B------:R-:W-:Y:S05]  /*1220*/  @!P0 BRA `(.L_x_74) ;  /* 0x0000000000548947 */ /* 0x000fea0003800000 */
[----:B------:R-:W-:Y:S01]  /*1230*/  MOV R11, 0x7fffffff ;  /* 0x7fffffff000b7802 */ /* 0x000fe20000000f00 */
[----:B------:R-:W0:Y:S01]  /*1240*/  LDCU UR5, c[0x0][0x388] ;  /* 0x00007100ff0577ac */ /* 0x000e220008000800 */
[----:B------:R-:W1:Y:S01]  /*1250*/  LDCU.64 UR8, c[0x0][0x3a8] ;  /* 0x00007500ff0877ac */ /* 0x000e620008000a00 */
[----:B------:R-:W-:-:S05]  /*1260*/  UMOV UR4, URZ ;  /* 0x000000ff00047c82 */ /* 0x000fca0008000000 */
.L_x_75:
[----:B------:R-:W-:Y:S01]  /*1270*/  IMAD.U32 R4, RZ, RZ, UR4 ;  /* 0x00000004ff047e24 */ /* 0x000fe2000f8e00ff */
[----:B------:R-:W-:Y:S01]  /*1280*/  UIADD3 UR4, UPT, UPT, UR4, 0x8, URZ ;  /* 0x0000000804047890 */ /* 0x000fe2000fffe0ff */
[----:B------:R-:W-:Y:S02]  /*1290*/  IMAD.MOV.U32 R5, RZ, RZ, RZ ;  /* 0x000000ffff057224 */ /* 0x000fe400078e00ff */
[----:B0-----:R-:W-:-:S03]  /*12a0*/  IMAD.WIDE R4, R9, UR5, R4 ;  /* 0x0000000509047c25 */ /* 0x001fc6000f8e0204 */
[----:B-12---:R-:W-:-:S04]  /*12b0*/  LEA R6, P0, R4, UR8, 0x2 ;  /* 0x0000000804067c11 */ /* 0x006fc8000f8010ff */
[----:B------:R-:W-:Y:S02]  /*12c0*/  LEA.HI.X R7, R4, UR9, R5, 0x2, P0 ;  /* 0x0000000904077c11 */ /* 0x000fe400080f1405 */
[----:B------:R-:W-:-:S03]  /*12d0*/  ISETP.NE.AND P0, PT, R0, UR4, PT ;  /* 0x0000000400007c0c */ /* 0x000fc6000bf05270 */
        /* <DEDUP_REMOVED lines=9> */
[----:B--2---:R-:W-:-:S07]  /*1370*/  IMAD.MOV.U32 R6, RZ, RZ, R0 ;  /* 0x000000ffff067224 */ /* 0x004fce00078e0000 */
.L_x_74:
[----:B------:R-:W-:-:S13]  /*1380*/  ISETP.NE.AND P0, PT, R3, RZ, PT ;  /* 0x000000ff0300720c */ /* 0x000fda0003f05270 */
[----:B------:R-:W-:Y:S05]  /*1390*/  @!P0 BRA `(.L_x_73) ;  /* 0x0000000000a08947 */ /* 0x000fea0003800000 */
[----:B------:R-:W-:Y:S01]  /*13a0*/  ISETP.NE.AND P2, PT, R10, RZ, PT ;  /* 0x000000ff0a00720c */ /* 0x000fe20003f45270 */
[----:B------:R-:W-:-:S12]  /*13b0*/  @!P1 BRA `(.L_x_76) ;  /* 0x0000000000349947 */ /* 0x000fd80003800000 */
[----:B------:R-:W0:Y:S01]  /*13c0*/  LDCU UR4, c[0x0][0x388] ;  /* 0x00007100ff0477ac */ /* 0x000e220008000800 */
[----:B------:R-:W-:Y:S01]  /*13d0*/  IMAD.MOV.U32 R4, RZ, RZ, R6 ;  /* 0x000000ffff047224 */ /* 0x000fe200078e0006 */
[----:B------:R-:W-:Y:S01]  /*13e0*/  IADD3 R6, PT, PT, R6, 0x4, RZ ;  /* 0x0000000406067810 */ /* 0x000fe20007ffe0ff */
[----:B------:R-:W-:Y:S01]  /*13f0*/  IMAD.MOV.U32 R5, RZ, RZ, RZ ;  /* 0x000000ffff057224 */ /* 0x000fe200078e00ff */
[----:B------:R-:W1:Y:S01]  /*1400*/  LDCU.64 UR8, c[0x0][0x3a8] ;  /* 0x00007500ff0877ac */ /* 0x000e620008000a00 */
[----:B------:R-:W-:Y:S02]  /*1410*/  IMAD.MOV.U32 R7, RZ, RZ, 0x7fffffff ;  /* 0x7fffffffff077424 */ /* 0x000fe400078e00ff */
[----:B0-----:R-:W-:-:S03]  /*1420*/  IMAD.WIDE R12, R9, UR4, R4 ;  /* 0x00000004090c7c25 */ /* 0x001fc6000f8e0204 */
[----:B-1----:R-:W-:-:S04]  /*1430*/  LEA R4, P0, R12, UR8, 0x2 ;  /* 0x000000080c047c11 */ /* 0x002fc8000f8010ff */
[----:B------:R-:W-:-:S05]  /*1440*/  LEA.HI.X R5, R12, UR9, R13, 0x2, P0 ;  /* 0x000000090c057c11 */ /* 0x000fca00080f140d */
[----:B------:R0:W-:Y:S04]  /*1450*/  STG.E desc[UR6][R4.64], R7 ;  /* 0x0000000704007986 */ /* 0x0001e8000c101906 */
[----:B------:R0:W-:Y:S04]  /*1460*/  STG.E desc[UR6][R4.64+0x4], R7 ;  /* 0x0000040704007986 */ /* 0x0001e8000c101906 */
[----:B------:R0:W-:Y:S04]  /*1470*/  STG.E desc[UR6][R4.64+0x8], R7 ;  /* 0x0000080704007986 */ /* 0x0001e8000c101906 */
[----:B------:R0:W-:Y:S02]  /*1480*/  STG.E desc[UR6][R4.64+0xc], R7 ;  /* 0x00000c0704007986 */ /* 0x0001e4000c101906 */
.L_x_76:
[----:B------:R-:W-:Y:S05]  /*1490*/  @!P2 BRA `(.L_x_73) ;  /* 0x000000000060a947 */ /* 0x000fea0003800000 */
[----:B------:R-:W-:Y:S02]  /*14a0*/  ISETP.NE.AND P2, PT, R10, 0x1, PT ;  /* 0x000000010a00780c */ /* 0x000fe40003f45270 */
[----:B------:R-:W-:-:S11]  /*14b0*/  LOP3.LUT P0, RZ, R2, 0x1, RZ, 0xc0, !PT ;  /* 0x0000000102ff7812 */ /* 0x000fd6000780c0ff */
[----:B------:R-:W-:Y:S05]  /*14c0*/  @!P2 BRA `(.L_x_77) ;  /* 0x00000000002ca947 */ /* 0x000fea0003800000 */
[----:B------:R-:W1:Y:S01]  /*14d0*/  LDCU UR4, c[0x0][0x388] ;  /* 0x00007100ff0477ac */ /* 0x000e620008000800 */
[----:B0-----:R-:W-:Y:S02]  /*14e0*/  IMAD.MOV.U32 R4, RZ, RZ, R6 ;  /* 0x000000ffff047224 */ /* 0x001fe400078e0006 */
[----:B------:R-:W-:Y:S01]  /*14f0*/  IMAD.MOV.U32 R5, RZ, RZ, RZ ;  /* 0x000000ffff057224 */ /* 0x000fe200078e00ff */
[----:B------:R-:W0:Y:S01]  /*1500*/  LDCU.64 UR8, c[0x0][0x3a8] ;  /* 0x00007500ff0877ac */ /* 0x000e220008000a00 */
[----:B------:R-:W-:Y:S02]  /*1510*/  IMAD.MOV.U32 R7, RZ, RZ, 0x7fffffff ;  /* 0x7fffffffff077424 */ /* 0x000fe400078e00ff */
[----:B------:R-:W-:Y:S02]  /*1520*/  VIADD R6, R6, 0x2 ;  /* 0x0000000206067836 */ /* 0x000fe40000000000 */
[----:B-1----:R-:W-:-:S03]  /*1530*/  IMAD.WIDE R12, R9, UR4, R4 ;  /* 0x00000004090c7c25 */ /* 0x002fc6000f8e0204 */
[----:B0-----:R-:W-:-:S04]  /*1540*/  LEA R4, P2, R12, UR8, 0x2 ;  /* 0x000000080c047c11 */ /* 0x001fc8000f8410ff */
[----:B------:R-:W-:-:S05]  /*1550*/  LEA.HI.X R5, R12, UR9, R13, 0x2, P2 ;  /* 0x000000090c057c11 */ /* 0x000fca00090f140d */
[----:B------:R1:W-:Y:S04]  /*1560*/  STG.E desc[UR6][R4.64], R7 ;  /* 0x0000000704007986 */ /* 0x0003e8000c101906 */
[----:B------:R1:W-:Y:S02]  /*1570*/  STG.E desc[UR6][R4.64+0x4], R7 ;  /* 0x0000040704007986 */ /* 0x0003e4000c101906 */
.L_x_77:
[----:B------:R-:W-:Y:S05]  /*1580*/  @!P0 BRA `(.L_x_73) ;  /* 0x0000000000248947 */ /* 0x000fea0003800000 */
[----:B------:R-:W2:Y:S01]  /*1590*/  LDCU UR4, c[0x0][0x388] ;  /* 0x00007100ff0477ac */ /* 0x000ea20008000800 */
[----:B01----:R-:W-:Y:S02]  /*15a0*/  IMAD.MOV.U32 R4, RZ, RZ, R6 ;  /* 0x000000ffff047224 */ /* 0x003fe400078e0006 */
[----:B------:R-:W-:Y:S01]  /*15b0*/  IMAD.MOV.U32 R5, RZ, RZ, RZ ;  /* 0x000000ffff057224 */ /* 0x000fe200078e00ff */
[----:B------:R-:W0:Y:S01]  /*15c0*/  LDCU.64 UR8, c[0x0][0x3a8] ;  /* 0x00007500ff0877ac */ /* 0x000e220008000a00 */
[----:B--2---:R-:W-:-:S03]  /*15d0*/  IMAD.WIDE R4, R9, UR4, R4 ;  /* 0x0000000409047c25 */ /* 0x004fc6000f8e0204 */
[----:B0-----:R-:W-:-:S04]  /*15e0*/  LEA R6, P0, R4, UR8, 0x2 ;  /* 0x0000000804067c11 */ /* 0x001fc8000f8010ff */
[----:B------:R-:W-:Y:S02]  /*15f0*/  LEA.HI.X R7, R4, UR9, R5, 0x2, P0 ;  /* 0x0000000904077c11 */ /* 0x000fe400080f1405 */
[----:B------:R-:W-:-:S05]  /*1600*/  MOV R5, 0x7fffffff ;  /* 0x7fffffff00057802 */ /* 0x000fca0000000f00 */
[----:B------:R2:W-:Y:S02]  /*1610*/  STG.E desc[UR6][R6.64], R5 ;  /* 0x0000000506007986 */ /* 0x0005e4000c101906 */
.L_x_73:
[----:B------:R-:W-:Y:S05]  /*1620*/  BSYNC.RECONVERGENT B0 ;  /* 0x0000000000007941 */ /* 0x000fea0003800200 */
.L_x_72:
[----:B------:R-:W3:Y:S01]  /*1630*/  LDCU UR4, c[0x0][0x3a0] ;  /* 0x00007400ff0477ac */ /* 0x000ee20008000800 */
[----:B------:R-:W-:-:S05]  /*1640*/  IMAD.IADD R9, R8, 0x1, R9 ;  /* 0x0000000108097824 */ /* 0x000fca00078e0209 */
[----:B---3--:R-:W-:-:S13]  /*1650*/  ISETP.GE.AND P0, PT, R9, UR4, PT ;  /* 0x0000000409007c0c */ /* 0x008fda000bf06270 */
[----:B------:R-:W-:Y:S05]  /*1660*/  @!P0 BRA `(.L_x_78) ;  /* 0xfffffff800b88947 */ /* 0x000fea000383ffff */
[----:B------:R-:W-:Y:S05]  /*1670*/  EXIT ;  /* 0x000000000000794d */ /* 0x000fea0003800000 */
        .weak           $__internal_2_$__cuda_sm3x_div_rn_noftz_f32_slowpath
        .type           $__internal_2_$__cuda_sm3x_div_rn_noftz_f32_slowpath,@function
        .size           $__internal_2_$__cuda_sm3x_div_rn_noftz_f32_slowpath,(.L_x_93 - $__internal_2_$__cuda_sm3x_div_rn_noftz_f32_slowpath)
$__internal_2_$__cuda_sm3x_div_rn_noftz_f32_slowpath:
[----:B------:R-:W-:Y:S01]  /*1680*/  SHF.R.U32.HI R15, RZ, 0x17, R3 ;  /* 0x00000017ff0f7819 */ /* 0x000fe20000011603 */
[----:B------:R-:W-:Y:S01]  /*1690*/  BSSY.RECONVERGENT B2, `(.L_x_79) ;  /* 0x0000064000027945 */ /* 0x000fe20003800200 */
[----:B------:R-:W-:Y:S01]  /*16a0*/  SHF.R.U32.HI R0, RZ, 0x17, R14 ;  /* 0x00000017ff007819 */ /* 0x000fe2000001160e */
[----:B------:R-:W-:Y:S01]  /*16b0*/  IMAD.MOV.U32 R18, RZ, RZ, 0x40000000 ;  /* 0x40000000ff127424 */ /* 0x000fe200078e00ff */
        /* <DEDUP_REMOVED lines=27> */
[----:B------:R-:W-:Y:S01]  /*1870*/  @P0 MOV R17, RZ ;  /* 0x000000ff00110202 */ /* 0x000fe20000000f00 */
[----:B------:R-:W-:Y:S02]  /*1880*/  @!P0 IMAD.MOV.U32 R17, RZ, RZ, -0x40 ;  /* 0xffffffc0ff118424 */ /* 0x000fe400078e00ff */
[----:B------:R-:W-:Y:S01]  /*1890*/  @!P0 FFMA R18, R0, 1.84467440737095516160e+19, RZ ;  /* 0x5f80000000128823 */ /* 0x000fe200000000ff */
[----:B------:R-:W-:Y:S01]  /*18a0*/  @!P1 FFMA R3, R3, 1.84467440737095516160e+19, RZ ;  /* 0x5f80000003039823 */ /* 0x000fe200000000ff */
[----:B------:R-:W-:-:S07]  /*18b0*/  @!P1 VIADD R17, R17, 0x40 ;  /* 0x0000004011119836 */ /* 0x000fce0000000000 */
.L_x_80:
[----:B------:R-:W-:Y:S01]  /*18c0*/  LEA R0, R15, 0xc0800000, 0x17 ;  /* 0xc08000000f007811 */ /* 0x000fe200078eb8ff */
[----:B------:R-:W-:Y:S01]  /*18d0*/  VIADD R22, R19, 0xffffff81 ;  /* 0xffffff8113167836 */ /* 0x000fe20000000000 */
[----:B------:R-:W-:Y:S03]  /*18e0*/  BSSY.RECONVERGENT B3, `(.L_x_85) ;  /* 0x0000035000037945 */ /* 0x000fe60003800200 */
[----:B------:R-:W-:Y:S02]  /*18f0*/  IMAD.IADD R23, R3, 0x1, -R0 ;  /* 0x0000000103177824 */ /* 0x000fe400078e0a00 */
[C---:B------:R-:W-:Y:S01]  /*1900*/  IMAD R0, R22.reuse, -0x800000, R18 ;  /* 0xff80000016007824 */ /* 0x040fe200078e0212 */
[----:B------:R-:W-:Y:S01]  /*1910*/  IADD3 R22, PT, PT, R22, 0x7f, -R15 ;  /* 0x0000007f16167810 */ /* 0x000fe20007ffe80f */
[----:B------:R-:W0:Y:S01]  /*1920*/  MUFU.RCP R3, R23 ;  /* 0x0000001700037308 */ /* 0x000e220000001000 */
[----:B------:R-:W-:-:S03]  /*1930*/  FADD.FTZ R25, -R23, -RZ ;  /* 0x800000ff17197221 */ /* 0x000fc60000010100 */
[----:B------:R-:W-:Y:S02]  /*1940*/  IMAD.IADD R22, R22, 0x1, R17 ;  /* 0x0000000116167824 */ /* 0x000fe400078e0211 */
[----:B0-----:R-:W-:-:S04]  /*1950*/  FFMA R24, R3, R25, 1 ;  /* 0x3f80000003187423 */ /* 0x001fc80000000019 */
        /* <DEDUP_REMOVED lines=8> */
[----:B------:R-:W-:-:S05]  /*19e0*/  IMAD.IADD R23, R15, 0x1, R22 ;  /* 0x000000010f177824 */ /* 0x000fca00078e0216 */
[----:B------:R-:W-:-:S04]  /*19f0*/  IADD3 R15, PT, PT, R23, -0x1, RZ ;  /* 0xffffffff170f7810 */ /* 0x000fc80007ffe0ff */
        /* <DEDUP_REMOVED lines=10> */
[C---:B------:R-:W-:Y:S01]  /*1aa0*/  VIADD R22, R23.reuse, 0x20 ;  /* 0x0000002017167836 */ /* 0x040fe20000000000 */
[C---:B------:R-:W-:Y:S02]  /*1ab0*/  ISETP.NE.AND P2, PT, R23.reuse, RZ, PT ;  /* 0x000000ff1700720c */ /* 0x040fe40003f45270 */
[----:B------:R-:W-:Y:S02]  /*1ac0*/  ISETP.NE.AND P1, PT, R23, RZ, PT ;  /* 0x000000ff1700720c */ /* 0x000fe40003f25270 */
[----:B------:R-:W-:Y:S01]  /*1ad0*/  LOP3.LUT R17, R15, 0x7fffff, RZ, 0xc0, !PT ;  /* 0x007fffff0f117812 */ /* 0x000fe200078ec0ff */
[CCC-:B------:R-:W-:Y:S01]  /*1ae0*/  FFMA.RP R15, R3.reuse, R19.reuse, R18.reuse ;  /* 0x00000013030f7223 */ /* 0x1c0fe20000008012 */
[----:B------:R-:W-:Y:S01]  /*1af0*/  FFMA.RM R18, R3, R19, R18 ;  /* 0x0000001303127223 */ /* 0x000fe20000004012 */
[----:B------:R-:W-:Y:S01]  /*1b00*/  IMAD.MOV R3, RZ, RZ, -R23 ;  /* 0x000000ffff037224 */ /* 0x000fe200078e0a17 */
[----:B------:R-:W-:-:S03]  /*1b10*/  LOP3.LUT R17, R17, 0x800000, RZ, 0xfc, !PT ;  /* 0x0080000011117812 */ /* 0x000fc600078efcff */
        /* <DEDUP_REMOVED lines=13> */
.L_x_87:
[----:B------:R-:W-:-:S04]  /*1bf0*/  LOP3.LUT R0, R0, 0x80000000, RZ, 0xc0, !PT ;  /* 0x8000000000007812 */ /* 0x000fc800078ec0ff */
[----:B------:R-:W-:Y:S01]  /*1c00*/  LOP3.LUT R0, R0, 0x7f800000, RZ, 0xfc, !PT ;  /* 0x7f80000000007812 */ /* 0x000fe200078efcff */
[----:B------:R-:W-:Y:S06]  /*1c10*/  BRA `(.L_x_88) ;  /* 0x0000000000047947 */ /* 0x000fec0003800000 */
.L_x_86:
[----:B------:R-:W-:-:S07]  /*1c20*/  IMAD R0, R22, 0x800000, R0 ;  /* 0x0080000016007824 */ /* 0x000fce00078e0200 */
.L_x_88:
[----:B------:R-:W-:Y:S05]  /*1c30*/  BSYNC.RECONVERGENT B3 ;  /* 0x0000000000037941 */ /* 0x000fea0003800200 */
.L_x_85:
[----:B------:R-:W-:Y:S05]  /*1c40*/  BRA `(.L_x_89) ;  /* 0x0000000000207947 */ /* 0x000fea0003800000 */
.L_x_84:
[----:B------:R-:W-:-:S04]  /*1c50*/  LOP3.LUT R0, R3, 0x80000000, R18, 0x48, !PT ;  /* 0x8000000003007812 */ /* 0x000fc800078e4812 */
[----:B------:R-:W-:Y:S01]  /*1c60*/  LOP3.LUT R0, R0, 0x7f800000, RZ, 0xfc, !PT ;  /* 0x7f80000000007812 */ /* 0x000fe200078efcff */
[----:B------:R-:W-:Y:S06]  /*1c70*/  BRA `(.L_x_89) ;  /* 0x0000000000147947 */ /* 0x000fec0003800000 */
.L_x_83:
[----:B------:R-:W-:Y:S01]  /*1c80*/  LOP3.LUT R0, R3, 0x80000000, R18, 0x48, !PT ;  /* 0x8000000003007812 */ /* 0x000fe200078e4812 */
[----:B------:R-:W-:Y:S06]  /*1c90*/  BRA `(.L_x_89) ;  /* 0x00000000000c7947 */ /* 0x000fec0003800000 */
.L_x_82:
[----:B------:R-:W0:Y:S01]  /*1ca0*/  MUFU.RSQ R0, -QNAN ;  /* 0xffc0000000007908 */ /* 0x000e220000001400 */
[----:B------:R-:W-:Y:S05]  /*1cb0*/  BRA `(.L_x_89) ;  /* 0x0000000000047947 */ /* 0x000fea0003800000 */
.L_x_81:
[----:B------:R-:W-:-:S07]  /*1cc0*/  FADD.FTZ R0, R0, R3 ;  /* 0x0000000300007221 */ /* 0x000fce0000010000 */
.L_x_89:
[----:B------:R-:W-:Y:S05]  /*1cd0*/  BSYNC.RECONVERGENT B2 ;  /* 0x0000000000027941 */ /* 0x000fea0003800200 */
.L_x_79:
[----:B------:R-:W-:-:S04]  /*1ce0*/  IMAD.MOV.U32 R17, RZ, RZ, 0x0 ;  /* 0x00000000ff117424 */ /* 0x000fc800078e00ff */
[----:B0-----:R-:W-:Y:S05]  /*1cf0*/  RET.REL.NODEC R16 `(kvo_batch_f32) ;  /* 0xffffffe010c07950 */ /* 0x001fea0003c3ffff */
.L_x_90:
        /* <DEDUP_REMOVED lines=16> */
.L_x_93:


//--------------------- .nv.shared.reserved.0     --------------------------
	.section	.nv.shared.reserved.0,"aw",@nobits
	.weak		__nv_reservedSMEM_offset_0_alias
	.size		__nv_reservedSMEM_offset_0_alias, 0, 64
	.other		__nv_reservedSMEM_offset_0_alias,@"STO_CUDA_RESERVED_SHARED STV_DEFAULT"
__nv_reservedSMEM_offset_0_alias:
	.zero		0
	.zero		64


//--------------------- .nv.constant0.kvo_many_series_one_param_time_major_f32 --------------------------
	.section	.nv.constant0.kvo_many_series_one_param_time_major_f32,"a",@progbits
	.sectionflags	@""
	.align	4
.nv.constant0.kvo_many_series_one_param_time_major_f32:
	.zero		960


//--------------------- .nv.constant0.kvo_batch_f32 --------------------------
	.section	.nv.constant0.kvo_batch_f32,"a",@progbits
	.sectionflags	@""
	.align	4
.nv.constant0.kvo_batch_f32:
	.zero		944


//--------------------- SYMBOLS --------------------------

	.type		.nv.reservedSmem.offset0,@object
	.size		.nv.reservedSmem.offset0,0x4
